//
// Generated by NVIDIA NVVM Compiler
//
// Compiler Build ID: CL-36424714
// Cuda compilation tools, release 13.0, V13.0.88
// Based on NVVM 20.0.0
//

.version 9.0
.target sm_100
.address_size 64

	// .globl	_Z8printArrPf
.extern .func  (.param .b32 func_retval0) vprintf
(
	.param .b64 vprintf_param_0,
	.param .b64 vprintf_param_1
)
;
.global .align 1 .b8 $str[29] = {70, 114, 111, 109, 32, 80, 114, 105, 110, 116, 65, 114, 114, 58, 32, 114, 101, 115, 91, 37, 100, 93, 32, 61, 32, 37, 102, 10};
.global .align 1 .b8 $str$1[16] = {69, 110, 116, 101, 114, 101, 100, 32, 107, 101, 114, 110, 101, 108, 10};
.extern .shared .align 16 .b8 rab[];

.visible .entry _Z8printArrPf(
	.param .u64 .ptr .align 1 _Z8printArrPf_param_0
)
{
	.local .align 16 .b8 	__local_depot0[16];
	.reg .b64 	%SP;
	.reg .b64 	%SPL;
	.reg .b32 	%r<7>;
	.reg .b32 	%f<2>;
	.reg .b64 	%rd<9>;
	.reg .b64 	%fd<2>;

	mov.u64 	%SPL, __local_depot0;
	cvta.local.u64 	%SP, %SPL;
	ld.param.u64 	%rd1, [_Z8printArrPf_param_0];
	cvta.to.global.u64 	%rd2, %rd1;
	add.u64 	%rd3, %SP, 0;
	add.u64 	%rd4, %SPL, 0;
	mov.u32 	%r1, %tid.x;
	mov.u32 	%r2, %ctaid.x;
	mov.u32 	%r3, %ntid.x;
	mad.lo.s32 	%r4, %r2, %r3, %r1;
	mul.wide.s32 	%rd5, %r4, 4;
	add.s64 	%rd6, %rd2, %rd5;
	ld.global.f32 	%f1, [%rd6];
	cvt.f64.f32 	%fd1, %f1;
	st.local.u32 	[%rd4], %r4;
	st.local.f64 	[%rd4+8], %fd1;
	mov.u64 	%rd7, $str;
	cvta.global.u64 	%rd8, %rd7;
	{ // callseq 0, 0
	.param .b64 param0;
	st.param.b64 	[param0], %rd8;
	.param .b64 param1;
	st.param.b64 	[param1], %rd3;
	.param .b32 retval0;
	call.uni (retval0), 
	vprintf, 
	(
	param0, 
	param1
	);
	ld.param.b32 	%r5, [retval0];
	} // callseq 0
	ret;

}
	// .globl	_Z4copyPfS_
.visible .entry _Z4copyPfS_(
	.param .u64 .ptr .align 1 _Z4copyPfS__param_0,
	.param .u64 .ptr .align 1 _Z4copyPfS__param_1
)
{
	.reg .b32 	%r<5>;
	.reg .b32 	%f<2>;
	.reg .b64 	%rd<8>;

	ld.param.u64 	%rd1, [_Z4copyPfS__param_0];
	ld.param.u64 	%rd2, [_Z4copyPfS__param_1];
	cvta.to.global.u64 	%rd3, %rd2;
	cvta.to.global.u64 	%rd4, %rd1;
	mov.u32 	%r1, %tid.x;
	mov.u32 	%r2, %ctaid.x;
	mov.u32 	%r3, %ntid.x;
	mad.lo.s32 	%r4, %r2, %r3, %r1;
	mul.wide.s32 	%rd5, %r4, 4;
	add.s64 	%rd6, %rd4, %rd5;
	ld.global.f32 	%f1, [%rd6];
	add.s64 	%rd7, %rd3, %rd5;
	st.global.f32 	[%rd7], %f1;
	ret;

}
	// .globl	_Z5alignPfS_ii
.visible .entry _Z5alignPfS_ii(
	.param .u64 .ptr .align 1 _Z5alignPfS_ii_param_0,
	.param .u64 .ptr .align 1 _Z5alignPfS_ii_param_1,
	.param .u32 _Z5alignPfS_ii_param_2,
	.param .u32 _Z5alignPfS_ii_param_3
)
{
	.reg .b32 	%r<7>;
	.reg .b32 	%f<2>;
	.reg .b64 	%rd<9>;

	ld.param.u64 	%rd1, [_Z5alignPfS_ii_param_0];
	ld.param.u64 	%rd2, [_Z5alignPfS_ii_param_1];
	ld.param.u32 	%r1, [_Z5alignPfS_ii_param_3];
	cvta.to.global.u64 	%rd3, %rd2;
	cvta.to.global.u64 	%rd4, %rd1;
	mov.u32 	%r2, %tid.x;
	mov.u32 	%r3, %ctaid.x;
	mov.u32 	%r4, %ntid.x;
	mad.lo.s32 	%r5, %r3, %r4, %r2;
	mul.lo.s32 	%r6, %r1, %r5;
	mul.wide.s32 	%rd5, %r6, 4;
	add.s64 	%rd6, %rd4, %rd5;
	ld.global.f32 	%f1, [%rd6];
	mul.wide.s32 	%rd7, %r5, 4;
	add.s64 	%rd8, %rd3, %rd7;
	st.global.f32 	[%rd8], %f1;
	ret;

}
	// .globl	_Z14naiveGlobalMemPfS_S_i
.visible .entry _Z14naiveGlobalMemPfS_S_i(
	.param .u64 .ptr .align 1 _Z14naiveGlobalMemPfS_S_i_param_0,
	.param .u64 .ptr .align 1 _Z14naiveGlobalMemPfS_S_i_param_1,
	.param .u64 .ptr .align 1 _Z14naiveGlobalMemPfS_S_i_param_2,
	.param .u32 _Z14naiveGlobalMemPfS_S_i_param_3
)
{
	.reg .pred 	%p<13>;
	.reg .b32 	%r<68>;
	.reg .b32 	%f<22>;
	.reg .b64 	%rd<24>;

	ld.param.u64 	%rd2, [_Z14naiveGlobalMemPfS_S_i_param_0];
	ld.param.u64 	%rd3, [_Z14naiveGlobalMemPfS_S_i_param_1];
	ld.param.u64 	%rd4, [_Z14naiveGlobalMemPfS_S_i_param_2];
	ld.param.u32 	%r29, [_Z14naiveGlobalMemPfS_S_i_param_3];
	mov.u32 	%r1, %tid.x;
	setp.lt.s32 	%p1, %r29, 2;
	mov.b32 	%r57, 1;
	@%p1 bra 	$L__BB3_3;
	mov.b32 	%r57, 1;
	mov.u32 	%r55, %r29;
$L__BB3_2:
	shr.u32 	%r4, %r55, 1;
	add.s32 	%r57, %r57, 1;
	setp.gt.u32 	%p2, %r55, 3;
	mov.u32 	%r55, %r4;
	@%p2 bra 	$L__BB3_2;
$L__BB3_3:
	mov.u32 	%r32, %ntid.x;
	mov.u32 	%r33, %ctaid.x;
	mul.lo.s32 	%r34, %r32, %r33;
	shl.b32 	%r35, %r34, 1;
	add.s32 	%r36, %r35, %r1;
	cvta.to.global.u64 	%rd5, %rd2;
	mul.wide.s32 	%rd6, %r36, 4;
	add.s64 	%rd7, %rd5, %rd6;
	ld.global.f32 	%f1, [%rd7];
	cvta.to.global.u64 	%rd8, %rd3;
	add.s64 	%rd9, %rd8, %rd6;
	ld.global.f32 	%f2, [%rd9];
	shr.u32 	%r37, %r29, 31;
	add.s32 	%r38, %r29, %r37;
	shr.s32 	%r39, %r38, 1;
	mul.wide.s32 	%rd10, %r39, 4;
	add.s64 	%rd11, %rd7, %rd10;
	ld.global.f32 	%f3, [%rd11];
	add.s64 	%rd12, %rd9, %rd10;
	ld.global.f32 	%f4, [%rd12];
	mul.f32 	%f5, %f3, %f4;
	fma.rn.f32 	%f6, %f1, %f2, %f5;
	cvta.to.global.u64 	%rd13, %rd4;
	add.s64 	%rd1, %rd13, %rd6;
	st.global.f32 	[%rd1], %f6;
	setp.lt.u32 	%p3, %r57, 2;
	@%p3 bra 	$L__BB3_20;
	shr.s32 	%r40, %r29, 31;
	shr.u32 	%r41, %r40, 30;
	add.s32 	%r42, %r29, %r41;
	shr.s32 	%r60, %r42, 2;
	add.s32 	%r8, %r57, -1;
	add.s32 	%r43, %r57, -2;
	and.b32  	%r9, %r8, 3;
	setp.lt.u32 	%p4, %r43, 3;
	@%p4 bra 	$L__BB3_15;
	and.b32  	%r44, %r8, -4;
	neg.s32 	%r58, %r44;
$L__BB3_6:
	setp.ge.u32 	%p5, %r1, %r60;
	@%p5 bra 	$L__BB3_8;
	mul.wide.s32 	%rd14, %r60, 4;
	add.s64 	%rd15, %rd1, %rd14;
	ld.global.f32 	%f7, [%rd15];
	ld.global.f32 	%f8, [%rd1];
	add.f32 	%f9, %f7, %f8;
	st.global.f32 	[%rd1], %f9;
	shr.u32 	%r45, %r60, 31;
	add.s32 	%r46, %r60, %r45;
	shr.s32 	%r60, %r46, 1;
$L__BB3_8:
	bar.sync 	0;
	setp.ge.u32 	%p6, %r1, %r60;
	@%p6 bra 	$L__BB3_10;
	mul.wide.s32 	%rd16, %r60, 4;
	add.s64 	%rd17, %rd1, %rd16;
	ld.global.f32 	%f10, [%rd17];
	ld.global.f32 	%f11, [%rd1];
	add.f32 	%f12, %f10, %f11;
	st.global.f32 	[%rd1], %f12;
	shr.u32 	%r47, %r60, 31;
	add.s32 	%r48, %r60, %r47;
	shr.s32 	%r60, %r48, 1;
$L__BB3_10:
	bar.sync 	0;
	setp.ge.u32 	%p7, %r1, %r60;
	@%p7 bra 	$L__BB3_12;
	mul.wide.s32 	%rd18, %r60, 4;
	add.s64 	%rd19, %rd1, %rd18;
	ld.global.f32 	%f13, [%rd19];
	ld.global.f32 	%f14, [%rd1];
	add.f32 	%f15, %f13, %f14;
	st.global.f32 	[%rd1], %f15;
	shr.u32 	%r49, %r60, 31;
	add.s32 	%r50, %r60, %r49;
	shr.s32 	%r60, %r50, 1;
$L__BB3_12:
	bar.sync 	0;
	setp.ge.u32 	%p8, %r1, %r60;
	@%p8 bra 	$L__BB3_14;
	mul.wide.s32 	%rd20, %r60, 4;
	add.s64 	%rd21, %rd1, %rd20;
	ld.global.f32 	%f16, [%rd21];
	ld.global.f32 	%f17, [%rd1];
	add.f32 	%f18, %f16, %f17;
	st.global.f32 	[%rd1], %f18;
	shr.u32 	%r51, %r60, 31;
	add.s32 	%r52, %r60, %r51;
	shr.s32 	%r60, %r52, 1;
$L__BB3_14:
	bar.sync 	0;
	add.s32 	%r58, %r58, 4;
	setp.ne.s32 	%p9, %r58, 0;
	@%p9 bra 	$L__BB3_6;
$L__BB3_15:
	setp.eq.s32 	%p10, %r9, 0;
	@%p10 bra 	$L__BB3_20;
	neg.s32 	%r65, %r9;
$L__BB3_17:
	.pragma "nounroll";
	setp.ge.u32 	%p11, %r1, %r60;
	@%p11 bra 	$L__BB3_19;
	mul.wide.s32 	%rd22, %r60, 4;
	add.s64 	%rd23, %rd1, %rd22;
	ld.global.f32 	%f19, [%rd23];
	ld.global.f32 	%f20, [%rd1];
	add.f32 	%f21, %f19, %f20;
	st.global.f32 	[%rd1], %f21;
	shr.u32 	%r53, %r60, 31;
	add.s32 	%r54, %r60, %r53;
	shr.s32 	%r60, %r54, 1;
$L__BB3_19:
	bar.sync 	0;
	add.s32 	%r65, %r65, 1;
	setp.ne.s32 	%p12, %r65, 0;
	@%p12 bra 	$L__BB3_17;
$L__BB3_20:
	ret;

}
	// .globl	_Z12globalMemSumPfi
.visible .entry _Z12globalMemSumPfi(
	.param .u64 .ptr .align 1 _Z12globalMemSumPfi_param_0,
	.param .u32 _Z12globalMemSumPfi_param_1
)
{
	.reg .pred 	%p<12>;
	.reg .b32 	%r<62>;
	.reg .b32 	%f<16>;
	.reg .b64 	%rd<15>;

	ld.param.u64 	%rd2, [_Z12globalMemSumPfi_param_0];
	ld.param.u32 	%r50, [_Z12globalMemSumPfi_param_1];
	mov.u32 	%r1, %tid.x;
	shr.u32 	%r30, %r50, 31;
	add.s32 	%r31, %r50, %r30;
	shr.s32 	%r54, %r31, 1;
	setp.lt.s32 	%p1, %r50, 2;
	mov.b32 	%r51, 1;
	@%p1 bra 	$L__BB4_3;
	mov.b32 	%r51, 1;
$L__BB4_2:
	shr.u32 	%r8, %r50, 1;
	add.s32 	%r51, %r51, 1;
	setp.gt.u32 	%p2, %r50, 3;
	mov.u32 	%r50, %r8;
	@%p2 bra 	$L__BB4_2;
$L__BB4_3:
	mov.u32 	%r33, %ctaid.x;
	mov.u32 	%r34, %ntid.x;
	mul.lo.s32 	%r35, %r33, %r34;
	shl.b32 	%r36, %r35, 1;
	add.s32 	%r37, %r36, %r1;
	cvta.to.global.u64 	%rd3, %rd2;
	mul.wide.s32 	%rd4, %r37, 4;
	add.s64 	%rd1, %rd3, %rd4;
	and.b32  	%r4, %r51, 3;
	setp.lt.u32 	%p3, %r51, 4;
	@%p3 bra 	$L__BB4_14;
	and.b32  	%r38, %r51, -4;
	neg.s32 	%r52, %r38;
$L__BB4_5:
	setp.ge.u32 	%p4, %r1, %r54;
	@%p4 bra 	$L__BB4_7;
	mul.wide.s32 	%rd5, %r54, 4;
	add.s64 	%rd6, %rd1, %rd5;
	ld.global.f32 	%f1, [%rd6];
	ld.global.f32 	%f2, [%rd1];
	add.f32 	%f3, %f1, %f2;
	st.global.f32 	[%rd1], %f3;
	shr.u32 	%r39, %r54, 31;
	add.s32 	%r40, %r54, %r39;
	shr.s32 	%r54, %r40, 1;
$L__BB4_7:
	bar.sync 	0;
	setp.ge.u32 	%p5, %r1, %r54;
	@%p5 bra 	$L__BB4_9;
	mul.wide.s32 	%rd7, %r54, 4;
	add.s64 	%rd8, %rd1, %rd7;
	ld.global.f32 	%f4, [%rd8];
	ld.global.f32 	%f5, [%rd1];
	add.f32 	%f6, %f4, %f5;
	st.global.f32 	[%rd1], %f6;
	shr.u32 	%r41, %r54, 31;
	add.s32 	%r42, %r54, %r41;
	shr.s32 	%r54, %r42, 1;
$L__BB4_9:
	bar.sync 	0;
	setp.ge.u32 	%p6, %r1, %r54;
	@%p6 bra 	$L__BB4_11;
	mul.wide.s32 	%rd9, %r54, 4;
	add.s64 	%rd10, %rd1, %rd9;
	ld.global.f32 	%f7, [%rd10];
	ld.global.f32 	%f8, [%rd1];
	add.f32 	%f9, %f7, %f8;
	st.global.f32 	[%rd1], %f9;
	shr.u32 	%r43, %r54, 31;
	add.s32 	%r44, %r54, %r43;
	shr.s32 	%r54, %r44, 1;
$L__BB4_11:
	bar.sync 	0;
	setp.ge.u32 	%p7, %r1, %r54;
	@%p7 bra 	$L__BB4_13;
	mul.wide.s32 	%rd11, %r54, 4;
	add.s64 	%rd12, %rd1, %rd11;
	ld.global.f32 	%f10, [%rd12];
	ld.global.f32 	%f11, [%rd1];
	add.f32 	%f12, %f10, %f11;
	st.global.f32 	[%rd1], %f12;
	shr.u32 	%r45, %r54, 31;
	add.s32 	%r46, %r54, %r45;
	shr.s32 	%r54, %r46, 1;
$L__BB4_13:
	bar.sync 	0;
	add.s32 	%r52, %r52, 4;
	setp.ne.s32 	%p8, %r52, 0;
	@%p8 bra 	$L__BB4_5;
$L__BB4_14:
	setp.eq.s32 	%p9, %r4, 0;
	@%p9 bra 	$L__BB4_19;
	neg.s32 	%r59, %r4;
$L__BB4_16:
	.pragma "nounroll";
	setp.ge.u32 	%p10, %r1, %r54;
	@%p10 bra 	$L__BB4_18;
	mul.wide.s32 	%rd13, %r54, 4;
	add.s64 	%rd14, %rd1, %rd13;
	ld.global.f32 	%f13, [%rd14];
	ld.global.f32 	%f14, [%rd1];
	add.f32 	%f15, %f13, %f14;
	st.global.f32 	[%rd1], %f15;
	shr.u32 	%r47, %r54, 31;
	add.s32 	%r48, %r54, %r47;
	shr.s32 	%r54, %r48, 1;
$L__BB4_18:
	bar.sync 	0;
	add.s32 	%r59, %r59, 1;
	setp.ne.s32 	%p11, %r59, 0;
	@%p11 bra 	$L__BB4_16;
$L__BB4_19:
	ret;

}
	// .globl	_Z14naiveSharedMemPfS_S_i
.visible .entry _Z14naiveSharedMemPfS_S_i(
	.param .u64 .ptr .align 1 _Z14naiveSharedMemPfS_S_i_param_0,
	.param .u64 .ptr .align 1 _Z14naiveSharedMemPfS_S_i_param_1,
	.param .u64 .ptr .align 1 _Z14naiveSharedMemPfS_S_i_param_2,
	.param .u32 _Z14naiveSharedMemPfS_S_i_param_3
)
{
	.reg .pred 	%p<15>;
	.reg .b32 	%r<77>;
	.reg .b32 	%f<26>;
	.reg .b64 	%rd<17>;

	ld.param.u64 	%rd1, [_Z14naiveSharedMemPfS_S_i_param_0];
	ld.param.u64 	%rd2, [_Z14naiveSharedMemPfS_S_i_param_1];
	ld.param.u64 	%rd3, [_Z14naiveSharedMemPfS_S_i_param_2];
	ld.param.u32 	%r65, [_Z14naiveSharedMemPfS_S_i_param_3];
	mov.u32 	%r1, %tid.x;
	mov.u32 	%r32, %ntid.x;
	mov.u32 	%r33, %ctaid.x;
	mul.lo.s32 	%r34, %r33, %r32;
	shl.b32 	%r35, %r34, 1;
	add.s32 	%r2, %r35, %r1;
	shr.u32 	%r36, %r65, 31;
	add.s32 	%r37, %r65, %r36;
	shr.s32 	%r69, %r37, 1;
	setp.ne.s32 	%p1, %r2, 0;
	@%p1 bra 	$L__BB5_2;
	mov.u64 	%rd4, $str$1;
	cvta.global.u64 	%rd5, %rd4;
	{ // callseq 1, 0
	.param .b64 param0;
	st.param.b64 	[param0], %rd5;
	.param .b64 param1;
	st.param.b64 	[param1], 0;
	.param .b32 retval0;
	call.uni (retval0), 
	vprintf, 
	(
	param0, 
	param1
	);
	ld.param.b32 	%r38, [retval0];
	} // callseq 1
$L__BB5_2:
	cvta.to.global.u64 	%rd6, %rd1;
	mul.wide.u32 	%rd7, %r1, 4;
	add.s64 	%rd8, %rd6, %rd7;
	ld.global.f32 	%f1, [%rd8];
	add.s32 	%r41, %r65, %r1;
	shl.b32 	%r42, %r41, 2;
	mov.u32 	%r43, rab;
	add.s32 	%r44, %r43, %r42;
	st.shared.f32 	[%r44], %f1;
	cvta.to.global.u64 	%rd9, %rd2;
	add.s64 	%rd10, %rd9, %rd7;
	ld.global.f32 	%f2, [%rd10];
	shl.b32 	%r45, %r65, 2;
	add.s32 	%r46, %r44, %r45;
	st.shared.f32 	[%r46], %f2;
	mul.wide.s32 	%rd11, %r69, 4;
	add.s64 	%rd12, %rd8, %rd11;
	ld.global.f32 	%f3, [%rd12];
	shl.b32 	%r47, %r69, 2;
	add.s32 	%r48, %r44, %r47;
	st.shared.f32 	[%r48], %f3;
	add.s64 	%rd13, %rd10, %rd11;
	ld.global.f32 	%f4, [%rd13];
	add.s32 	%r49, %r48, %r45;
	st.shared.f32 	[%r49], %f4;
	ld.shared.f32 	%f5, [%r44];
	ld.shared.f32 	%f6, [%r46];
	ld.shared.f32 	%f7, [%r48];
	mul.f32 	%f8, %f4, %f7;
	fma.rn.f32 	%f9, %f5, %f6, %f8;
	shl.b32 	%r50, %r1, 2;
	add.s32 	%r4, %r43, %r50;
	st.shared.f32 	[%r4], %f9;
	setp.lt.s32 	%p2, %r65, 2;
	mov.b32 	%r66, 1;
	@%p2 bra 	$L__BB5_5;
	mov.b32 	%r66, 1;
$L__BB5_4:
	shr.u32 	%r11, %r65, 1;
	add.s32 	%r66, %r66, 1;
	setp.gt.u32 	%p3, %r65, 3;
	mov.u32 	%r65, %r11;
	@%p3 bra 	$L__BB5_4;
$L__BB5_5:
	setp.lt.u32 	%p4, %r66, 2;
	@%p4 bra 	$L__BB5_22;
	add.s32 	%r6, %r66, -1;
	add.s32 	%r52, %r66, -2;
	and.b32  	%r7, %r6, 3;
	setp.lt.u32 	%p5, %r52, 3;
	@%p5 bra 	$L__BB5_17;
	and.b32  	%r53, %r6, -4;
	neg.s32 	%r67, %r53;
$L__BB5_8:
	setp.ge.s32 	%p6, %r1, %r69;
	@%p6 bra 	$L__BB5_10;
	shl.b32 	%r54, %r69, 2;
	add.s32 	%r55, %r4, %r54;
	ld.shared.f32 	%f10, [%r55];
	ld.shared.f32 	%f11, [%r4];
	add.f32 	%f12, %f10, %f11;
	st.shared.f32 	[%r4], %f12;
	shr.u32 	%r69, %r69, 1;
$L__BB5_10:
	bar.sync 	0;
	setp.ge.s32 	%p7, %r1, %r69;
	@%p7 bra 	$L__BB5_12;
	shl.b32 	%r56, %r69, 2;
	add.s32 	%r57, %r4, %r56;
	ld.shared.f32 	%f13, [%r57];
	ld.shared.f32 	%f14, [%r4];
	add.f32 	%f15, %f13, %f14;
	st.shared.f32 	[%r4], %f15;
	shr.u32 	%r69, %r69, 1;
$L__BB5_12:
	bar.sync 	0;
	setp.ge.s32 	%p8, %r1, %r69;
	@%p8 bra 	$L__BB5_14;
	shl.b32 	%r58, %r69, 2;
	add.s32 	%r59, %r4, %r58;
	ld.shared.f32 	%f16, [%r59];
	ld.shared.f32 	%f17, [%r4];
	add.f32 	%f18, %f16, %f17;
	st.shared.f32 	[%r4], %f18;
	shr.u32 	%r69, %r69, 1;
$L__BB5_14:
	bar.sync 	0;
	setp.ge.s32 	%p9, %r1, %r69;
	@%p9 bra 	$L__BB5_16;
	shl.b32 	%r60, %r69, 2;
	add.s32 	%r61, %r4, %r60;
	ld.shared.f32 	%f19, [%r61];
	ld.shared.f32 	%f20, [%r4];
	add.f32 	%f21, %f19, %f20;
	st.shared.f32 	[%r4], %f21;
	shr.u32 	%r69, %r69, 1;
$L__BB5_16:
	bar.sync 	0;
	add.s32 	%r67, %r67, 4;
	setp.ne.s32 	%p10, %r67, 0;
	@%p10 bra 	$L__BB5_8;
$L__BB5_17:
	setp.eq.s32 	%p11, %r7, 0;
	@%p11 bra 	$L__BB5_22;
	neg.s32 	%r74, %r7;
$L__BB5_19:
	.pragma "nounroll";
	setp.ge.s32 	%p12, %r1, %r69;
	@%p12 bra 	$L__BB5_21;
	shl.b32 	%r62, %r69, 2;
	add.s32 	%r63, %r4, %r62;
	ld.shared.f32 	%f22, [%r63];
	ld.shared.f32 	%f23, [%r4];
	add.f32 	%f24, %f22, %f23;
	st.shared.f32 	[%r4], %f24;
	shr.u32 	%r69, %r69, 1;
$L__BB5_21:
	bar.sync 	0;
	add.s32 	%r74, %r74, 1;
	setp.ne.s32 	%p13, %r74, 0;
	@%p13 bra 	$L__BB5_19;
$L__BB5_22:
	setp.ne.s32 	%p14, %r1, 0;
	@%p14 bra 	$L__BB5_24;
	ld.shared.f32 	%f25, [rab];
	cvta.to.global.u64 	%rd14, %rd3;
	mul.wide.s32 	%rd15, %r2, 4;
	add.s64 	%rd16, %rd14, %rd15;
	st.global.f32 	[%rd16], %f25;
$L__BB5_24:
	ret;

}
	// .globl	_Z12sharedMemSumPfi
.visible .entry _Z12sharedMemSumPfi(
	.param .u64 .ptr .align 1 _Z12sharedMemSumPfi_param_0,
	.param .u32 _Z12sharedMemSumPfi_param_1
)
{


	ret;

}
	// .globl	_Z12naiveWarpRedPfS_S_i
.visible .entry _Z12naiveWarpRedPfS_S_i(
	.param .u64 .ptr .align 1 _Z12naiveWarpRedPfS_S_i_param_0,
	.param .u64 .ptr .align 1 _Z12naiveWarpRedPfS_S_i_param_1,
	.param .u64 .ptr .align 1 _Z12naiveWarpRedPfS_S_i_param_2,
	.param .u32 _Z12naiveWarpRedPfS_S_i_param_3
)
{
	.reg .pred 	%p<29>;
	.reg .b32 	%r<67>;
	.reg .b32 	%f<35>;
	.reg .b64 	%rd<10>;

	ld.param.u64 	%rd1, [_Z12naiveWarpRedPfS_S_i_param_0];
	ld.param.u64 	%rd2, [_Z12naiveWarpRedPfS_S_i_param_1];
	ld.param.u64 	%rd3, [_Z12naiveWarpRedPfS_S_i_param_2];
	ld.param.u32 	%r54, [_Z12naiveWarpRedPfS_S_i_param_3];
	mov.u32 	%r1, %tid.x;
	shr.u32 	%r35, %r54, 31;
	add.s32 	%r36, %r54, %r35;
	shr.s32 	%r59, %r36, 1;
	setp.lt.s32 	%p1, %r54, 2;
	mov.b32 	%r56, 0;
	@%p1 bra 	$L__BB7_3;
	mov.b32 	%r55, 1;
$L__BB7_2:
	mov.u32 	%r56, %r55;
	shr.u32 	%r5, %r54, 1;
	add.s32 	%r55, %r56, 1;
	setp.gt.u32 	%p2, %r54, 3;
	mov.u32 	%r54, %r5;
	@%p2 bra 	$L__BB7_2;
$L__BB7_3:
	cvta.to.global.u64 	%rd4, %rd1;
	mul.wide.u32 	%rd5, %r1, 4;
	add.s64 	%rd6, %rd4, %rd5;
	ld.global.f32 	%f17, [%rd6];
	cvta.to.global.u64 	%rd7, %rd2;
	add.s64 	%rd8, %rd7, %rd5;
	ld.global.f32 	%f18, [%rd8];
	mul.f32 	%f26, %f17, %f18;
	setp.eq.s32 	%p3, %r56, 0;
	@%p3 bra 	$L__BB7_20;
	and.b32  	%r8, %r56, 3;
	setp.lt.u32 	%p4, %r56, 4;
	@%p4 bra 	$L__BB7_15;
	and.b32  	%r38, %r56, -4;
	neg.s32 	%r57, %r38;
$L__BB7_6:
	setp.ge.s32 	%p5, %r1, %r59;
	setp.lt.s32 	%p6, %r1, %r59;
	mov.b32 	%r39, -1;
	vote.sync.ballot.b32 	%r12, %p6, %r39;
	@%p5 bra 	$L__BB7_8;
	mov.b32 	%r40, %f26;
	shfl.sync.up.b32	%r41|%p8, %r40, %r59, 0, %r12;
	mov.b32 	%f20, %r41;
	add.f32 	%f26, %f26, %f20;
	shr.u32 	%r59, %r59, 1;
$L__BB7_8:
	setp.ge.s32 	%p9, %r1, %r59;
	setp.lt.s32 	%p10, %r1, %r59;
	mov.b32 	%r42, -1;
	vote.sync.ballot.b32 	%r15, %p10, %r42;
	@%p9 bra 	$L__BB7_10;
	mov.b32 	%r43, %f26;
	shfl.sync.up.b32	%r44|%p12, %r43, %r59, 0, %r15;
	mov.b32 	%f21, %r44;
	add.f32 	%f26, %f26, %f21;
	shr.u32 	%r59, %r59, 1;
$L__BB7_10:
	setp.ge.s32 	%p13, %r1, %r59;
	setp.lt.s32 	%p14, %r1, %r59;
	mov.b32 	%r45, -1;
	vote.sync.ballot.b32 	%r18, %p14, %r45;
	@%p13 bra 	$L__BB7_12;
	mov.b32 	%r46, %f26;
	shfl.sync.up.b32	%r47|%p16, %r46, %r59, 0, %r18;
	mov.b32 	%f22, %r47;
	add.f32 	%f26, %f26, %f22;
	shr.u32 	%r59, %r59, 1;
$L__BB7_12:
	setp.ge.s32 	%p17, %r1, %r59;
	setp.lt.s32 	%p18, %r1, %r59;
	mov.b32 	%r48, -1;
	vote.sync.ballot.b32 	%r21, %p18, %r48;
	@%p17 bra 	$L__BB7_14;
	mov.b32 	%r49, %f26;
	shfl.sync.up.b32	%r50|%p20, %r49, %r59, 0, %r21;
	mov.b32 	%f23, %r50;
	add.f32 	%f26, %f26, %f23;
	shr.u32 	%r59, %r59, 1;
$L__BB7_14:
	add.s32 	%r57, %r57, 4;
	setp.ne.s32 	%p21, %r57, 0;
	@%p21 bra 	$L__BB7_6;
$L__BB7_15:
	setp.eq.s32 	%p22, %r8, 0;
	@%p22 bra 	$L__BB7_20;
	neg.s32 	%r64, %r8;
$L__BB7_17:
	.pragma "nounroll";
	setp.ge.s32 	%p23, %r1, %r59;
	setp.lt.s32 	%p24, %r1, %r59;
	mov.b32 	%r51, -1;
	vote.sync.ballot.b32 	%r29, %p24, %r51;
	@%p23 bra 	$L__BB7_19;
	mov.b32 	%r52, %f26;
	shfl.sync.up.b32	%r53|%p26, %r52, %r59, 0, %r29;
	mov.b32 	%f24, %r53;
	add.f32 	%f26, %f26, %f24;
	shr.u32 	%r59, %r59, 1;
$L__BB7_19:
	add.s32 	%r64, %r64, 1;
	setp.ne.s32 	%p27, %r64, 0;
	@%p27 bra 	$L__BB7_17;
$L__BB7_20:
	setp.ne.s32 	%p28, %r1, 0;
	@%p28 bra 	$L__BB7_22;
	cvta.to.global.u64 	%rd9, %rd3;
	st.global.f32 	[%rd9], %f26;
$L__BB7_22:
	ret;

}


// ===== COMPILED SASS (sm_100) =====

	.target	sm_100

	.elftype	@"ET_EXEC"


//--------------------- .note.nv.tkinfo           --------------------------
	.section	.note.nv.tkinfo,"",@"SHT_NOTE"
	.sectionflags	@"SHF_NOTE_NV_TKINFO"
	.tkinfo
        /*0018*/ 	.word	0x00000002
        /*0030*/ 	.string	""
        /*0030*/ 	.string	"ptxas"
        /*0030*/ 	.string	"Cuda compilation tools, release 13.0, V13.0.88"
        /*0030*/ 	.string	"Build cuda_13.0.r13.0/compiler.36424714_0"
        /*0030*/ 	.string	"-arch sm_100 -m 64 "



//--------------------- .note.nv.cuinfo           --------------------------
	.section	.note.nv.cuinfo,"",@"SHT_NOTE"
	.sectionflags	@"SHF_NOTE_NV_CUINFO"
        /*0018*/ 	.short	0x0002
        /*001a*/ 	.short	0x0064
        /*001c*/ 	.short	0x0082
	.zero		2


//--------------------- .nv.info                  --------------------------
	.section	.nv.info,"",@"SHT_CUDA_INFO"
	.align	4


	//----- nvinfo : EIATTR_REGCOUNT
	.align		4
        /*0000*/ 	.byte	0x04, 0x2f
        /*0002*/ 	.short	(.L_3 - .L_2)
	.align		4
.L_2:
        /*0004*/ 	.word	index@(_Z8printArrPf)
        /*0008*/ 	.word	0x00000018


	//----- nvinfo : EIATTR_FRAME_SIZE
	.align		4
.L_3:
        /*000c*/ 	.byte	0x04, 0x11
        /*000e*/ 	.short	(.L_5 - .L_4)
	.align		4
.L_4:
        /*0010*/ 	.word	index@(_Z8printArrPf)
        /*0014*/ 	.word	0x00000010


	//----- nvinfo : EIATTR_REGCOUNT
	.align		4
.L_5:
        /*0018*/ 	.byte	0x04, 0x2f
        /*001a*/ 	.short	(.L_7 - .L_6)
	.align		4
.L_6:
        /*001c*/ 	.word	index@(_Z4copyPfS_)
        /*0020*/ 	.word	0x0000000a


	//----- nvinfo : EIATTR_FRAME_SIZE
	.align		4
.L_7:
        /*0024*/ 	.byte	0x04, 0x11
        /*0026*/ 	.short	(.L_9 - .L_8)
	.align		4
.L_8:
        /*0028*/ 	.word	index@(_Z4copyPfS_)
        /*002c*/ 	.word	0x00000000


	//----- nvinfo : EIATTR_REGCOUNT
	.align		4
.L_9:
        /*0030*/ 	.byte	0x04, 0x2f
        /*0032*/ 	.short	(.L_11 - .L_10)
	.align		4
.L_10:
        /*0034*/ 	.word	index@(_Z5alignPfS_ii)
        /*0038*/ 	.word	0x0000000a


	//----- nvinfo : EIATTR_FRAME_SIZE
	.align		4
.L_11:
        /*003c*/ 	.byte	0x04, 0x11
        /*003e*/ 	.short	(.L_13 - .L_12)
	.align		4
.L_12:
        /*0040*/ 	.word	index@(_Z5alignPfS_ii)
        /*0044*/ 	.word	0x00000000


	//----- nvinfo : EIATTR_REGCOUNT
	.align		4
.L_13:
        /*0048*/ 	.byte	0x04, 0x2f
        /*004a*/ 	.short	(.L_15 - .L_14)
	.align		4
.L_14:
        /*004c*/ 	.word	index@(_Z14naiveGlobalMemPfS_S_i)
        /*0050*/ 	.word	0x00000014


	//----- nvinfo : EIATTR_FRAME_SIZE
	.align		4
.L_15:
        /*0054*/ 	.byte	0x04, 0x11
        /*0056*/ 	.short	(.L_17 - .L_16)
	.align		4
.L_16:
        /*0058*/ 	.word	index@(_Z14naiveGlobalMemPfS_S_i)
        /*005c*/ 	.word	0x00000000


	//----- nvinfo : EIATTR_REGCOUNT
	.align		4
.L_17:
        /*0060*/ 	.byte	0x04, 0x2f
        /*0062*/ 	.short	(.L_19 - .L_18)
	.align		4
.L_18:
        /*0064*/ 	.word	index@(_Z12globalMemSumPfi)
        /*0068*/ 	.word	0x00000010


	//----- nvinfo : EIATTR_FRAME_SIZE
	.align		4
.L_19:
        /*006c*/ 	.byte	0x04, 0x11
        /*006e*/ 	.short	(.L_21 - .L_20)
	.align		4
.L_20:
        /*0070*/ 	.word	index@(_Z12globalMemSumPfi)
        /*0074*/ 	.word	0x00000000


	//----- nvinfo : EIATTR_REGCOUNT
	.align		4
.L_21:
        /*0078*/ 	.byte	0x04, 0x2f
        /*007a*/ 	.short	(.L_23 - .L_22)
	.align		4
.L_22:
        /*007c*/ 	.word	index@(_Z14naiveSharedMemPfS_S_i)
        /*0080*/ 	.word	0x00000018


	//----- nvinfo : EIATTR_FRAME_SIZE
	.align		4
.L_23:
        /*0084*/ 	.byte	0x04, 0x11
        /*0086*/ 	.short	(.L_25 - .L_24)
	.align		4
.L_24:
        /*0088*/ 	.word	index@(_Z14naiveSharedMemPfS_S_i)
        /*008c*/ 	.word	0x00000000


	//----- nvinfo : EIATTR_REGCOUNT
	.align		4
.L_25:
        /*0090*/ 	.byte	0x04, 0x2f
        /*0092*/ 	.short	(.L_27 - .L_26)
	.align		4
.L_26:
        /*0094*/ 	.word	index@(_Z12sharedMemSumPfi)
        /*0098*/ 	.word	0x00000004


	//----- nvinfo : EIATTR_FRAME_SIZE
	.align		4
.L_27:
        /*009c*/ 	.byte	0x04, 0x11
        /*009e*/ 	.short	(.L_29 - .L_28)
	.align		4
.L_28:
        /*00a0*/ 	.word	index@(_Z12sharedMemSumPfi)
        /*00a4*/ 	.word	0x00000000


	//----- nvinfo : EIATTR_REGCOUNT
	.align		4
.L_29:
        /*00a8*/ 	.byte	0x04, 0x2f
        /*00aa*/ 	.short	(.L_31 - .L_30)
	.align		4
.L_30:
        /*00ac*/ 	.word	index@(_Z12naiveWarpRedPfS_S_i)
        /*00b0*/ 	.word	0x0000000b


	//----- nvinfo : EIATTR_FRAME_SIZE
	.align		4
.L_31:
        /*00b4*/ 	.byte	0x04, 0x11
        /*00b6*/ 	.short	(.L_33 - .L_32)
	.align		4
.L_32:
        /*00b8*/ 	.word	index@(_Z12naiveWarpRedPfS_S_i)
        /*00bc*/ 	.word	0x00000000


	//----- nvinfo : EIATTR_MIN_STACK_SIZE
	.align		4
.L_33:
        /*00c0*/ 	.byte	0x04, 0x12
        /*00c2*/ 	.short	(.L_35 - .L_34)
	.align		4
.L_34:
        /*00c4*/ 	.word	index@(_Z12naiveWarpRedPfS_S_i)
        /*00c8*/ 	.word	0x00000000


	//----- nvinfo : EIATTR_MIN_STACK_SIZE
	.align		4
.L_35:
        /*00cc*/ 	.byte	0x04, 0x12
        /*00ce*/ 	.short	(.L_37 - .L_36)
	.align		4
.L_36:
        /*00d0*/ 	.word	index@(_Z12sharedMemSumPfi)
        /*00d4*/ 	.word	0x00000000


	//----- nvinfo : EIATTR_MIN_STACK_SIZE
	.align		4
.L_37:
        /*00d8*/ 	.byte	0x04, 0x12
        /*00da*/ 	.short	(.L_39 - .L_38)
	.align		4
.L_38:
        /*00dc*/ 	.word	index@(_Z14naiveSharedMemPfS_S_i)
        /*00e0*/ 	.word	0x00000000


	//----- nvinfo : EIATTR_MIN_STACK_SIZE
	.align		4
.L_39:
        /*00e4*/ 	.byte	0x04, 0x12
        /*00e6*/ 	.short	(.L_41 - .L_40)
	.align		4
.L_40:
        /*00e8*/ 	.word	index@(_Z12globalMemSumPfi)
        /*00ec*/ 	.word	0x00000000


	//----- nvinfo : EIATTR_MIN_STACK_SIZE
	.align		4
.L_41:
        /*00f0*/ 	.byte	0x04, 0x12
        /*00f2*/ 	.short	(.L_43 - .L_42)
	.align		4
.L_42:
        /*00f4*/ 	.word	index@(_Z14naiveGlobalMemPfS_S_i)
        /*00f8*/ 	.word	0x00000000


	//----- nvinfo : EIATTR_MIN_STACK_SIZE
	.align		4
.L_43:
        /*00fc*/ 	.byte	0x04, 0x12
        /*00fe*/ 	.short	(.L_45 - .L_44)
	.align		4
.L_44:
        /*0100*/ 	.word	index@(_Z5alignPfS_ii)
        /*0104*/ 	.word	0x00000000


	//----- nvinfo : EIATTR_MIN_STACK_SIZE
	.align		4
.L_45:
        /*0108*/ 	.byte	0x04, 0x12
        /*010a*/ 	.short	(.L_47 - .L_46)
	.align		4
.L_46:
        /*010c*/ 	.word	index@(_Z4copyPfS_)
        /*0110*/ 	.word	0x00000000


	//----- nvinfo : EIATTR_MIN_STACK_SIZE
	.align		4
.L_47:
        /*0114*/ 	.byte	0x04, 0x12
        /*0116*/ 	.short	(.L_49 - .L_48)
	.align		4
.L_48:
        /*0118*/ 	.word	index@(_Z8printArrPf)
        /*011c*/ 	.word	0x00000010
.L_49:


//--------------------- .nv.compat                --------------------------
	.section	.nv.compat,"",@"SHT_CUDA_COMPAT_INFO"
	.align	4
        /*0000*/ 	.byte	0x02, 0x09, 0x00, 0x00, 0x02, 0x02, 0x01, 0x00, 0x02, 0x05, 0x05, 0x00, 0x03, 0x07, 0x01, 0x01
        /*0010*/ 	.byte	0x02, 0x03, 0x00, 0x00, 0x02, 0x06, 0x01, 0x00, 0x04, 0x0b, 0x08, 0x00, 0x09, 0x00, 0x00, 0x00
        /*0020*/ 	.byte	0x00, 0x00, 0x00, 0x00


//--------------------- .nv.info._Z12naiveWarpRedPfS_S_i --------------------------
	.section	.nv.info._Z12naiveWarpRedPfS_S_i,"",@"SHT_CUDA_INFO"
	.sectionflags	@""
	.align	4


	//----- nvinfo : EIATTR_CUDA_API_VERSION
	.align		4
        /*0000*/ 	.byte	0x04, 0x37
        /*0002*/ 	.short	(.L_51 - .L_50)
.L_50:
        /*0004*/ 	.word	0x00000082


	//----- nvinfo : EIATTR_KPARAM_INFO
	.align		4
.L_51:
        /*0008*/ 	.byte	0x04, 0x17
        /*000a*/ 	.short	(.L_53 - .L_52)
.L_52:
        /*000c*/ 	.word	0x00000000
        /*0010*/ 	.short	0x0003
        /*0012*/ 	.short	0x0018
        /*0014*/ 	.byte	0x00, 0xf0, 0x11, 0x00


	//----- nvinfo : EIATTR_KPARAM_INFO
	.align		4
.L_53:
        /*0018*/ 	.byte	0x04, 0x17
        /*001a*/ 	.short	(.L_55 - .L_54)
.L_54:
        /*001c*/ 	.word	0x00000000
        /*0020*/ 	.short	0x0002
        /*0022*/ 	.short	0x0010
        /*0024*/ 	.byte	0x00, 0xf5, 0x21, 0x00


	//----- nvinfo : EIATTR_KPARAM_INFO
	.align		4
.L_55:
        /*0028*/ 	.byte	0x04, 0x17
        /*002a*/ 	.short	(.L_57 - .L_56)
.L_56:
        /*002c*/ 	.word	0x00000000
        /*0030*/ 	.short	0x0001
        /*0032*/ 	.short	0x0008
        /*0034*/ 	.byte	0x00, 0xf5, 0x21, 0x00


	//----- nvinfo : EIATTR_KPARAM_INFO
	.align		4
.L_57:
        /*0038*/ 	.byte	0x04, 0x17
        /*003a*/ 	.short	(.L_59 - .L_58)
.L_58:
        /*003c*/ 	.word	0x00000000
        /*0040*/ 	.short	0x0000
        /*0042*/ 	.short	0x0000
        /*0044*/ 	.byte	0x00, 0xf5, 0x21, 0x00


	//----- nvinfo : EIATTR_SPARSE_MMA_MASK
	.align		4
.L_59:
        /*0048*/ 	.byte	0x03, 0x50
        /*004a*/ 	.short	0x0000


	//----- nvinfo : EIATTR_MAXREG_COUNT
	.align		4
        /*004c*/ 	.byte	0x03, 0x1b
        /*004e*/ 	.short	0x00ff


	//----- nvinfo : EIATTR_MERCURY_ISA_VERSION
	.align		4
        /*0050*/ 	.byte	0x03, 0x5f
        /*0052*/ 	.short	0x0101


	//----- nvinfo : EIATTR_COOP_GROUP_MASK_REGIDS
	.align		4
        /*0054*/ 	.byte	0x04, 0x29
        /*0056*/ 	.short	(.L_61 - .L_60)


	//   ....[0]....
.L_60:
        /*0058*/ 	.word	0xffffffff


	//   ....[1]....
        /*005c*/ 	.word	0x05000002


	//   ....[2]....
        /*0060*/ 	.word	0xffffffff


	//   ....[3]....
        /*0064*/ 	.word	0x05000002


	//   ....[4]....
        /*0068*/ 	.word	0xffffffff


	//   ....[5]....
        /*006c*/ 	.word	0x05000002


	//   ....[6]....
        /*0070*/ 	.word	0xffffffff


	//   ....[7]....
        /*0074*/ 	.word	0x05000002


	//   ....[8]....
        /*0078*/ 	.word	0xffffffff


	//   ....[9]....
        /*007c*/ 	.word	0x05000002


	//   ....[10]....
        /*0080*/ 	.word	0x05000002


	//   ....[11]....
        /*0084*/ 	.word	0x05000002


	//   ....[12]....
        /*0088*/ 	.word	0x05000002


	//   ....[13]....
        /*008c*/ 	.word	0x05000002


	//   ....[14]....
        /*0090*/ 	.word	0x05000002


	//   ....[15]....
        /*0094*/ 	.word	0x05000002


	//   ....[16]....
        /*0098*/ 	.word	0x05000002


	//   ....[17]....
        /*009c*/ 	.word	0x05000002


	//   ....[18]....
        /*00a0*/ 	.word	0x05000002


	//   ....[19]....
        /*00a4*/ 	.word	0x05000002


	//----- nvinfo : EIATTR_COOP_GROUP_INSTR_OFFSETS
	.align		4
.L_61:
        /*00a8*/ 	.byte	0x04, 0x28
        /*00aa*/ 	.short	(.L_63 - .L_62)


	//   ....[0]....
.L_62:
        /*00ac*/ 	.word	0x00000270


	//   ....[1]....
        /*00b0*/ 	.word	0x000002e0


	//   ....[2]....
        /*00b4*/ 	.word	0x00000360


	//   ....[3]....
        /*00b8*/ 	.word	0x000003b0


	//   ....[4]....
        /*00bc*/ 	.word	0x00000430


	//   ....[5]....
        /*00c0*/ 	.word	0x00000480


	//   ....[6]....
        /*00c4*/ 	.word	0x00000500


	//   ....[7]....
        /*00c8*/ 	.word	0x00000550


	//   ....[8]....
        /*00cc*/ 	.word	0x00000640


	//   ....[9]....
        /*00d0*/ 	.word	0x000006b0


	//   ....[10]....
        /*00d4*/ 	.word	0x000007a0


	//   ....[11]....
        /*00d8*/ 	.word	0x00000810


	//   ....[12]....
        /*00dc*/ 	.word	0x00000890


	//   ....[13]....
        /*00e0*/ 	.word	0x00000900


	//   ....[14]....
        /*00e4*/ 	.word	0x00000980


	//   ....[15]....
        /*00e8*/ 	.word	0x000009f0


	//   ....[16]....
        /*00ec*/ 	.word	0x00000a70


	//   ....[17]....
        /*00f0*/ 	.word	0x00000ae0


	//   ....[18]....
        /*00f4*/ 	.word	0x00000b60


	//   ....[19]....
        /*00f8*/ 	.word	0x00000bd0


	//----- nvinfo : EIATTR_VRC_CTA_INIT_COUNT
	.align		4
.L_63:
        /*00fc*/ 	.byte	0x02, 0x4a
	.zero		1
	.zero		1


	//----- nvinfo : EIATTR_EXIT_INSTR_OFFSETS
	.align		4
        /*0100*/ 	.byte	0x04, 0x1c
        /*0102*/ 	.short	(.L_65 - .L_64)


	//   ....[0]....
.L_64:
        /*0104*/ 	.word	0x00000720


	//   ....[1]....
        /*0108*/ 	.word	0x00000750


	//----- nvinfo : EIATTR_CRS_STACK_SIZE
	.align		4
.L_65:
        /*010c*/ 	.byte	0x04, 0x1e
        /*010e*/ 	.short	(.L_67 - .L_66)
.L_66:
        /*0110*/ 	.word	0x00000000


	//----- nvinfo : EIATTR_CBANK_PARAM_SIZE
	.align		4
.L_67:
        /*0114*/ 	.byte	0x03, 0x19
        /*0116*/ 	.short	0x001c


	//----- nvinfo : EIATTR_PARAM_CBANK
	.align		4
        /*0118*/ 	.byte	0x04, 0x0a
        /*011a*/ 	.short	(.L_69 - .L_68)
	.align		4
.L_68:
        /*011c*/ 	.word	index@(.nv.constant0._Z12naiveWarpRedPfS_S_i)
        /*0120*/ 	.short	0x0380
        /*0122*/ 	.short	0x001c


	//----- nvinfo : EIATTR_SW_WAR
	.align		4
.L_69:
        /*0124*/ 	.byte	0x04, 0x36
        /*0126*/ 	.short	(.L_71 - .L_70)
.L_70:
        /*0128*/ 	.word	0x00000008
.L_71:


//--------------------- .nv.info._Z12sharedMemSumPfi --------------------------
	.section	.nv.info._Z12sharedMemSumPfi,"",@"SHT_CUDA_INFO"
	.sectionflags	@""
	.align	4


	//----- nvinfo : EIATTR_CUDA_API_VERSION
	.align		4
        /*0000*/ 	.byte	0x04, 0x37
        /*0002*/ 	.short	(.L_73 - .L_72)
.L_72:
        /*0004*/ 	.word	0x00000082


	//----- nvinfo : EIATTR_KPARAM_INFO
	.align		4
.L_73:
        /*0008*/ 	.byte	0x04, 0x17
        /*000a*/ 	.short	(.L_75 - .L_74)
.L_74:
        /*000c*/ 	.word	0x00000000
        /*0010*/ 	.short	0x0001
        /*0012*/ 	.short	0x0008
        /*0014*/ 	.byte	0x00, 0xf0, 0x11, 0x00


	//----- nvinfo : EIATTR_KPARAM_INFO
	.align		4
.L_75:
        /*0018*/ 	.byte	0x04, 0x17
        /*001a*/ 	.short	(.L_77 - .L_76)
.L_76:
        /*001c*/ 	.word	0x00000000
        /*0020*/ 	.short	0x0000
        /*0022*/ 	.short	0x0000
        /*0024*/ 	.byte	0x00, 0xf5, 0x21, 0x00


	//----- nvinfo : EIATTR_SPARSE_MMA_MASK
	.align		4
.L_77:
        /*0028*/ 	.byte	0x03, 0x50
        /*002a*/ 	.short	0x0000


	//----- nvinfo : EIATTR_MAXREG_COUNT
	.align		4
        /*002c*/ 	.byte	0x03, 0x1b
        /*002e*/ 	.short	0x00ff


	//----- nvinfo : EIATTR_MERCURY_ISA_VERSION
	.align		4
        /*0030*/ 	.byte	0x03, 0x5f
        /*0032*/ 	.short	0x0101


	//----- nvinfo : EIATTR_VRC_CTA_INIT_COUNT
	.align		4
        /*0034*/ 	.byte	0x02, 0x4a
	.zero		1
	.zero		1


	//----- nvinfo : EIATTR_EXIT_INSTR_OFFSETS
	.align		4
        /*0038*/ 	.byte	0x04, 0x1c
        /*003a*/ 	.short	(.L_79 - .L_78)


	//   ....[0]....
.L_78:
        /*003c*/ 	.word	0x00000010


	//----- nvinfo : EIATTR_CBANK_PARAM_SIZE
	.align		4
.L_79:
        /*0040*/ 	.byte	0x03, 0x19
        /*0042*/ 	.short	0x000c


	//----- nvinfo : EIATTR_PARAM_CBANK
	.align		4
        /*0044*/ 	.byte	0x04, 0x0a
        /*0046*/ 	.short	(.L_81 - .L_80)
	.align		4
.L_80:
        /*0048*/ 	.word	index@(.nv.constant0._Z12sharedMemSumPfi)
        /*004c*/ 	.short	0x0380
        /*004e*/ 	.short	0x000c


	//----- nvinfo : EIATTR_SW_WAR
	.align		4
.L_81:
        /*0050*/ 	.byte	0x04, 0x36
        /*0052*/ 	.short	(.L_83 - .L_82)
.L_82:
        /*0054*/ 	.word	0x00000008
.L_83:


//--------------------- .nv.info._Z14naiveSharedMemPfS_S_i --------------------------
	.section	.nv.info._Z14naiveSharedMemPfS_S_i,"",@"SHT_CUDA_INFO"
	.sectionflags	@""
	.align	4


	//----- nvinfo : EIATTR_CUDA_API_VERSION
	.align		4
        /*0000*/ 	.byte	0x04, 0x37
        /*0002*/ 	.short	(.L_85 - .L_84)
.L_84:
        /*0004*/ 	.word	0x00000082


	//----- nvinfo : EIATTR_KPARAM_INFO
	.align		4
.L_85:
        /*0008*/ 	.byte	0x04, 0x17
        /*000a*/ 	.short	(.L_87 - .L_86)
.L_86:
        /*000c*/ 	.word	0x00000000
        /*0010*/ 	.short	0x0003
        /*0012*/ 	.short	0x0018
        /*0014*/ 	.byte	0x00, 0xf0, 0x11, 0x00


	//----- nvinfo : EIATTR_KPARAM_INFO
	.align		4
.L_87:
        /*0018*/ 	.byte	0x04, 0x17
        /*001a*/ 	.short	(.L_89 - .L_88)
.L_88:
        /*001c*/ 	.word	0x00000000
        /*0020*/ 	.short	0x0002
        /*0022*/ 	.short	0x0010
        /*0024*/ 	.byte	0x00, 0xf5, 0x21, 0x00


	//----- nvinfo : EIATTR_KPARAM_INFO
	.align		4
.L_89:
        /*0028*/ 	.byte	0x04, 0x17
        /*002a*/ 	.short	(.L_91 - .L_90)
.L_90:
        /*002c*/ 	.word	0x00000000
        /*0030*/ 	.short	0x0001
        /*0032*/ 	.short	0x0008
        /*0034*/ 	.byte	0x00, 0xf5, 0x21, 0x00


	//----- nvinfo : EIATTR_KPARAM_INFO
	.align		4
.L_91:
        /*0038*/ 	.byte	0x04, 0x17
        /*003a*/ 	.short	(.L_93 - .L_92)
.L_92:
        /*003c*/ 	.word	0x00000000
        /*0040*/ 	.short	0x0000
        /*0042*/ 	.short	0x0000
        /*0044*/ 	.byte	0x00, 0xf5, 0x21, 0x00


	//----- nvinfo : EIATTR_SPARSE_MMA_MASK
	.align		4
.L_93:
        /*0048*/ 	.byte	0x03, 0x50
        /*004a*/ 	.short	0x0000


	//----- nvinfo : EIATTR_MAXREG_COUNT
	.align		4
        /*004c*/ 	.byte	0x03, 0x1b
        /*004e*/ 	.short	0x00ff


	//----- nvinfo : EIATTR_NUM_BARRIERS
	.align		4
        /*0050*/ 	.byte	0x02, 0x4c
        /*0052*/ 	.byte	0x01
	.zero		1


	//----- nvinfo : EIATTR_EXTERNS
	.align		4
        /*0054*/ 	.byte	0x04, 0x0f
        /*0056*/ 	.short	(.L_95 - .L_94)


	//   ....[0]....
	.align		4
.L_94:
        /*0058*/ 	.word	index@(vprintf)


	//----- nvinfo : EIATTR_MERCURY_ISA_VERSION
	.align		4
.L_95:
        /*005c*/ 	.byte	0x03, 0x5f
        /*005e*/ 	.short	0x0101


	//----- nvinfo : EIATTR_VRC_CTA_INIT_COUNT
	.align		4
        /*0060*/ 	.byte	0x02, 0x4a
	.zero		1
	.zero		1


	//----- nvinfo : EIATTR_SYSCALL_OFFSETS
	.align		4
        /*0064*/ 	.byte	0x04, 0x46
        /*0066*/ 	.short	(.L_97 - .L_96)


	//   ....[0]....
.L_96:
        /*0068*/ 	.word	0x00000170


	//----- nvinfo : EIATTR_EXIT_INSTR_OFFSETS
	.align		4
.L_97:
        /*006c*/ 	.byte	0x04, 0x1c
        /*006e*/ 	.short	(.L_99 - .L_98)


	//   ....[0]....
.L_98:
        /*0070*/ 	.word	0x00000800


	//   ....[1]....
        /*0074*/ 	.word	0x00000880


	//----- nvinfo : EIATTR_CRS_STACK_SIZE
	.align		4
.L_99:
        /*0078*/ 	.byte	0x04, 0x1e
        /*007a*/ 	.short	(.L_101 - .L_100)
.L_100:
        /*007c*/ 	.word	0x00000000


	//----- nvinfo : EIATTR_CBANK_PARAM_SIZE
	.align		4
.L_101:
        /*0080*/ 	.byte	0x03, 0x19
        /*0082*/ 	.short	0x001c


	//----- nvinfo : EIATTR_PARAM_CBANK
	.align		4
        /*0084*/ 	.byte	0x04, 0x0a
        /*0086*/ 	.short	(.L_103 - .L_102)
	.align		4
.L_102:
        /*0088*/ 	.word	index@(.nv.constant0._Z14naiveSharedMemPfS_S_i)
        /*008c*/ 	.short	0x0380
        /*008e*/ 	.short	0x001c


	//----- nvinfo : EIATTR_SW_WAR
	.align		4
.L_103:
        /*0090*/ 	.byte	0x04, 0x36
        /*0092*/ 	.short	(.L_105 - .L_104)
.L_104:
        /*0094*/ 	.word	0x00000008
.L_105:


//--------------------- .nv.info._Z12globalMemSumPfi --------------------------
	.section	.nv.info._Z12globalMemSumPfi,"",@"SHT_CUDA_INFO"
	.sectionflags	@""
	.align	4


	//----- nvinfo : EIATTR_CUDA_API_VERSION
	.align		4
        /*0000*/ 	.byte	0x04, 0x37
        /*0002*/ 	.short	(.L_107 - .L_106)
.L_106:
        /*0004*/ 	.word	0x00000082


	//----- nvinfo : EIATTR_KPARAM_INFO
	.align		4
.L_107:
        /*0008*/ 	.byte	0x04, 0x17
        /*000a*/ 	.short	(.L_109 - .L_108)
.L_108:
        /*000c*/ 	.word	0x00000000
        /*0010*/ 	.short	0x0001
        /*0012*/ 	.short	0x0008
        /*0014*/ 	.byte	0x00, 0xf0, 0x11, 0x00


	//----- nvinfo : EIATTR_KPARAM_INFO
	.align		4
.L_109:
        /*0018*/ 	.byte	0x04, 0x17
        /*001a*/ 	.short	(.L_111 - .L_110)
.L_110:
        /*001c*/ 	.word	0x00000000
        /*0020*/ 	.short	0x0000
        /*0022*/ 	.short	0x0000
        /*0024*/ 	.byte	0x00, 0xf5, 0x21, 0x00


	//----- nvinfo : EIATTR_SPARSE_MMA_MASK
	.align		4
.L_111:
        /*0028*/ 	.byte	0x03, 0x50
        /*002a*/ 	.short	0x0000


	//----- nvinfo : EIATTR_MAXREG_COUNT
	.align		4
        /*002c*/ 	.byte	0x03, 0x1b
        /*002e*/ 	.short	0x00ff


	//----- nvinfo : EIATTR_NUM_BARRIERS
	.align		4
        /*0030*/ 	.byte	0x02, 0x4c
        /*0032*/ 	.byte	0x01
	.zero		1


	//----- nvinfo : EIATTR_MERCURY_ISA_VERSION
	.align		4
        /*0034*/ 	.byte	0x03, 0x5f
        /*0036*/ 	.short	0x0101


	//----- nvinfo : EIATTR_VRC_CTA_INIT_COUNT
	.align		4
        /*0038*/ 	.byte	0x02, 0x4a
	.zero		1
	.zero		1


	//----- nvinfo : EIATTR_EXIT_INSTR_OFFSETS
	.align		4
        /*003c*/ 	.byte	0x04, 0x1c
        /*003e*/ 	.short	(.L_113 - .L_112)


	//   ....[0]....
.L_112:
        /*0040*/ 	.word	0x00000470


	//   ....[1]....
        /*0044*/ 	.word	0x00000580


	//----- nvinfo : EIATTR_CRS_STACK_SIZE
	.align		4
.L_113:
        /*0048*/ 	.byte	0x04, 0x1e
        /*004a*/ 	.short	(.L_115 - .L_114)
.L_114:
        /*004c*/ 	.word	0x00000000


	//----- nvinfo : EIATTR_CBANK_PARAM_SIZE
	.align		4
.L_115:
        /*0050*/ 	.byte	0x03, 0x19
        /*0052*/ 	.short	0x000c


	//----- nvinfo : EIATTR_PARAM_CBANK
	.align		4
        /*0054*/ 	.byte	0x04, 0x0a
        /*0056*/ 	.short	(.L_117 - .L_116)
	.align		4
.L_116:
        /*0058*/ 	.word	index@(.nv.constant0._Z12globalMemSumPfi)
        /*005c*/ 	.short	0x0380
        /*005e*/ 	.short	0x000c


	//----- nvinfo : EIATTR_SW_WAR
	.align		4
.L_117:
        /*0060*/ 	.byte	0x04, 0x36
        /*0062*/ 	.short	(.L_119 - .L_118)
.L_118:
        /*0064*/ 	.word	0x00000008
.L_119:


//--------------------- .nv.info._Z14naiveGlobalMemPfS_S_i --------------------------
	.section	.nv.info._Z14naiveGlobalMemPfS_S_i,"",@"SHT_CUDA_INFO"
	.sectionflags	@""
	.align	4


	//----- nvinfo : EIATTR_CUDA_API_VERSION
	.align		4
        /*0000*/ 	.byte	0x04, 0x37
        /*0002*/ 	.short	(.L_121 - .L_120)
.L_120:
        /*0004*/ 	.word	0x00000082


	//----- nvinfo : EIATTR_KPARAM_INFO
	.align		4
.L_121:
        /*0008*/ 	.byte	0x04, 0x17
        /*000a*/ 	.short	(.L_123 - .L_122)
.L_122:
        /*000c*/ 	.word	0x00000000
        /*0010*/ 	.short	0x0003
        /*0012*/ 	.short	0x0018
        /*0014*/ 	.byte	0x00, 0xf0, 0x11, 0x00


	//----- nvinfo : EIATTR_KPARAM_INFO
	.align		4
.L_123:
        /*0018*/ 	.byte	0x04, 0x17
        /*001a*/ 	.short	(.L_125 - .L_124)
.L_124:
        /*001c*/ 	.word	0x00000000
        /*0020*/ 	.short	0x0002
        /*0022*/ 	.short	0x0010
        /*0024*/ 	.byte	0x00, 0xf5, 0x21, 0x00


	//----- nvinfo : EIATTR_KPARAM_INFO
	.align		4
.L_125:
        /*0028*/ 	.byte	0x04, 0x17
        /*002a*/ 	.short	(.L_127 - .L_126)
.L_126:
        /*002c*/ 	.word	0x00000000
        /*0030*/ 	.short	0x0001
        /*0032*/ 	.short	0x0008
        /*0034*/ 	.byte	0x00, 0xf5, 0x21, 0x00


	//----- nvinfo : EIATTR_KPARAM_INFO
	.align		4
.L_127:
        /*0038*/ 	.byte	0x04, 0x17
        /*003a*/ 	.short	(.L_129 - .L_128)
.L_128:
        /*003c*/ 	.word	0x00000000
        /*0040*/ 	.short	0x0000
        /*0042*/ 	.short	0x0000
        /*0044*/ 	.byte	0x00, 0xf5, 0x21, 0x00


	//----- nvinfo : EIATTR_SPARSE_MMA_MASK
	.align		4
.L_129:
        /*0048*/ 	.byte	0x03, 0x50
        /*004a*/ 	.short	0x0000


	//----- nvinfo : EIATTR_MAXREG_COUNT
	.align		4
        /*004c*/ 	.byte	0x03, 0x1b
        /*004e*/ 	.short	0x00ff


	//----- nvinfo : EIATTR_NUM_BARRIERS
	.align		4
        /*0050*/ 	.byte	0x02, 0x4c
        /*0052*/ 	.byte	0x01
	.zero		1


	//----- nvinfo : EIATTR_MERCURY_ISA_VERSION
	.align		4
        /*0054*/ 	.byte	0x03, 0x5f
        /*0056*/ 	.short	0x0101


	//----- nvinfo : EIATTR_VRC_CTA_INIT_COUNT
	.align		4
        /*0058*/ 	.byte	0x02, 0x4a
	.zero		1
	.zero		1


	//----- nvinfo : EIATTR_EXIT_INSTR_OFFSETS
	.align		4
        /*005c*/ 	.byte	0x04, 0x1c
        /*005e*/ 	.short	(.L_131 - .L_130)


	//   ....[0]....
.L_130:
        /*0060*/ 	.word	0x00000250


	//   ....[1]....
        /*0064*/ 	.word	0x000005b0


	//   ....[2]....
        /*0068*/ 	.word	0x000006c0


	//----- nvinfo : EIATTR_CRS_STACK_SIZE
	.align		4
.L_131:
        /*006c*/ 	.byte	0x04, 0x1e
        /*006e*/ 	.short	(.L_133 - .L_132)
.L_132:
        /*0070*/ 	.word	0x00000000


	//----- nvinfo : EIATTR_CBANK_PARAM_SIZE
	.align		4
.L_133:
        /*0074*/ 	.byte	0x03, 0x19
        /*0076*/ 	.short	0x001c


	//----- nvinfo : EIATTR_PARAM_CBANK
	.align		4
        /*0078*/ 	.byte	0x04, 0x0a
        /*007a*/ 	.short	(.L_135 - .L_134)
	.align		4
.L_134:
        /*007c*/ 	.word	index@(.nv.constant0._Z14naiveGlobalMemPfS_S_i)
        /*0080*/ 	.short	0x0380
        /*0082*/ 	.short	0x001c


	//----- nvinfo : EIATTR_SW_WAR
	.align		4
.L_135:
        /*0084*/ 	.byte	0x04, 0x36
        /*0086*/ 	.short	(.L_137 - .L_136)
.L_136:
        /*0088*/ 	.word	0x00000008
.L_137:


//--------------------- .nv.info._Z5alignPfS_ii   --------------------------
	.section	.nv.info._Z5alignPfS_ii,"",@"SHT_CUDA_INFO"
	.sectionflags	@""
	.align	4


	//----- nvinfo : EIATTR_CUDA_API_VERSION
	.align		4
        /*0000*/ 	.byte	0x04, 0x37
        /*0002*/ 	.short	(.L_139 - .L_138)
.L_138:
        /*0004*/ 	.word	0x00000082


	//----- nvinfo : EIATTR_KPARAM_INFO
	.align		4
.L_139:
        /*0008*/ 	.byte	0x04, 0x17
        /*000a*/ 	.short	(.L_141 - .L_140)
.L_140:
        /*000c*/ 	.word	0x00000000
        /*0010*/ 	.short	0x0003
        /*0012*/ 	.short	0x0014
        /*0014*/ 	.byte	0x00, 0xf0, 0x11, 0x00


	//----- nvinfo : EIATTR_KPARAM_INFO
	.align		4
.L_141:
        /*0018*/ 	.byte	0x04, 0x17
        /*001a*/ 	.short	(.L_143 - .L_142)
.L_142:
        /*001c*/ 	.word	0x00000000
        /*0020*/ 	.short	0x0002
        /*0022*/ 	.short	0x0010
        /*0024*/ 	.byte	0x00, 0xf0, 0x11, 0x00


	//----- nvinfo : EIATTR_KPARAM_INFO
	.align		4
.L_143:
        /*0028*/ 	.byte	0x04, 0x17
        /*002a*/ 	.short	(.L_145 - .L_144)
.L_144:
        /*002c*/ 	.word	0x00000000
        /*0030*/ 	.short	0x0001
        /*0032*/ 	.short	0x0008
        /*0034*/ 	.byte	0x00, 0xf5, 0x21, 0x00


	//----- nvinfo : EIATTR_KPARAM_INFO
	.align		4
.L_145:
        /*0038*/ 	.byte	0x04, 0x17
        /*003a*/ 	.short	(.L_147 - .L_146)
.L_146:
        /*003c*/ 	.word	0x00000000
        /*0040*/ 	.short	0x0000
        /*0042*/ 	.short	0x0000
        /*0044*/ 	.byte	0x00, 0xf5, 0x21, 0x00


	//----- nvinfo : EIATTR_SPARSE_MMA_MASK
	.align		4
.L_147:
        /*0048*/ 	.byte	0x03, 0x50
        /*004a*/ 	.short	0x0000


	//----- nvinfo : EIATTR_MAXREG_COUNT
	.align		4
        /*004c*/ 	.byte	0x03, 0x1b
        /*004e*/ 	.short	0x00ff


	//----- nvinfo : EIATTR_MERCURY_ISA_VERSION
	.align		4
        /*0050*/ 	.byte	0x03, 0x5f
        /*0052*/ 	.short	0x0101


	//----- nvinfo : EIATTR_VRC_CTA_INIT_COUNT
	.align		4
        /*0054*/ 	.byte	0x02, 0x4a
	.zero		1
	.zero		1


	//----- nvinfo : EIATTR_EXIT_INSTR_OFFSETS
	.align		4
        /*0058*/ 	.byte	0x04, 0x1c
        /*005a*/ 	.short	(.L_149 - .L_148)


	//   ....[0]....
.L_148:
        /*005c*/ 	.word	0x000000e0


	//----- nvinfo : EIATTR_CBANK_PARAM_SIZE
	.align		4
.L_149:
        /*0060*/ 	.byte	0x03, 0x19
        /*0062*/ 	.short	0x0018


	//----- nvinfo : EIATTR_PARAM_CBANK
	.align		4
        /*0064*/ 	.byte	0x04, 0x0a
        /*0066*/ 	.short	(.L_151 - .L_150)
	.align		4
.L_150:
        /*0068*/ 	.word	index@(.nv.constant0._Z5alignPfS_ii)
        /*006c*/ 	.short	0x0380
        /*006e*/ 	.short	0x0018


	//----- nvinfo : EIATTR_SW_WAR
	.align		4
.L_151:
        /*0070*/ 	.byte	0x04, 0x36
        /*0072*/ 	.short	(.L_153 - .L_152)
.L_152:
        /*0074*/ 	.word	0x00000008
.L_153:


//--------------------- .nv.info._Z4copyPfS_      --------------------------
	.section	.nv.info._Z4copyPfS_,"",@"SHT_CUDA_INFO"
	.sectionflags	@""
	.align	4


	//----- nvinfo : EIATTR_CUDA_API_VERSION
	.align		4
        /*0000*/ 	.byte	0x04, 0x37
        /*0002*/ 	.short	(.L_155 - .L_154)
.L_154:
        /*0004*/ 	.word	0x00000082


	//----- nvinfo : EIATTR_KPARAM_INFO
	.align		4
.L_155:
        /*0008*/ 	.byte	0x04, 0x17
        /*000a*/ 	.short	(.L_157 - .L_156)
.L_156:
        /*000c*/ 	.word	0x00000000
        /*0010*/ 	.short	0x0001
        /*0012*/ 	.short	0x0008
        /*0014*/ 	.byte	0x00, 0xf5, 0x21, 0x00


	//----- nvinfo : EIATTR_KPARAM_INFO
	.align		4
.L_157:
        /*0018*/ 	.byte	0x04, 0x17
        /*001a*/ 	.short	(.L_159 - .L_158)
.L_158:
        /*001c*/ 	.word	0x00000000
        /*0020*/ 	.short	0x0000
        /*0022*/ 	.short	0x0000
        /*0024*/ 	.byte	0x00, 0xf5, 0x21, 0x00


	//----- nvinfo : EIATTR_SPARSE_MMA_MASK
	.align		4
.L_159:
        /*0028*/ 	.byte	0x03, 0x50
        /*002a*/ 	.short	0x0000


	//----- nvinfo : EIATTR_MAXREG_COUNT
	.align		4
        /*002c*/ 	.byte	0x03, 0x1b
        /*002e*/ 	.short	0x00ff


	//----- nvinfo : EIATTR_MERCURY_ISA_VERSION
	.align		4
        /*0030*/ 	.byte	0x03, 0x5f
        /*0032*/ 	.short	0x0101


	//----- nvinfo : EIATTR_VRC_CTA_INIT_COUNT
	.align		4
        /*0034*/ 	.byte	0x02, 0x4a
	.zero		1
	.zero		1


	//----- nvinfo : EIATTR_EXIT_INSTR_OFFSETS
	.align		4
        /*0038*/ 	.byte	0x04, 0x1c
        /*003a*/ 	.short	(.L_161 - .L_160)


	//   ....[0]....
.L_160:
        /*003c*/ 	.word	0x000000c0


	//----- nvinfo : EIATTR_CBANK_PARAM_SIZE
	.align		4
.L_161:
        /*0040*/ 	.byte	0x03, 0x19
        /*0042*/ 	.short	0x0010


	//----- nvinfo : EIATTR_PARAM_CBANK
	.align		4
        /*0044*/ 	.byte	0x04, 0x0a
        /*0046*/ 	.short	(.L_163 - .L_162)
	.align		4
.L_162:
        /*0048*/ 	.word	index@(.nv.constant0._Z4copyPfS_)
        /*004c*/ 	.short	0x0380
        /*004e*/ 	.short	0x0010


	//----- nvinfo : EIATTR_SW_WAR
	.align		4
.L_163:
        /*0050*/ 	.byte	0x04, 0x36
        /*0052*/ 	.short	(.L_165 - .L_164)
.L_164:
        /*0054*/ 	.word	0x00000008
.L_165:


//--------------------- .nv.info._Z8printArrPf    --------------------------
	.section	.nv.info._Z8printArrPf,"",@"SHT_CUDA_INFO"
	.sectionflags	@""
	.align	4


	//----- nvinfo : EIATTR_CUDA_API_VERSION
	.align		4
        /*0000*/ 	.byte	0x04, 0x37
        /*0002*/ 	.short	(.L_167 - .L_166)
.L_166:
        /*0004*/ 	.word	0x00000082


	//----- nvinfo : EIATTR_KPARAM_INFO
	.align		4
.L_167:
        /*0008*/ 	.byte	0x04, 0x17
        /*000a*/ 	.short	(.L_169 - .L_168)
.L_168:
        /*000c*/ 	.word	0x00000000
        /*0010*/ 	.short	0x0000
        /*0012*/ 	.short	0x0000
        /*0014*/ 	.byte	0x00, 0xf5, 0x21, 0x00


	//----- nvinfo : EIATTR_SPARSE_MMA_MASK
	.align		4
.L_169:
        /*0018*/ 	.byte	0x03, 0x50
        /*001a*/ 	.short	0x0000


	//----- nvinfo : EIATTR_MAXREG_COUNT
	.align		4
        /*001c*/ 	.byte	0x03, 0x1b
        /*001e*/ 	.short	0x00ff


	//----- nvinfo : EIATTR_EXTERNS
	.align		4
        /*0020*/ 	.byte	0x04, 0x0f
        /*0022*/ 	.short	(.L_171 - .L_170)


	//   ....[0]....
	.align		4
.L_170:
        /*0024*/ 	.word	index@(vprintf)


	//----- nvinfo : EIATTR_MERCURY_ISA_VERSION
	.align		4
.L_171:
        /*0028*/ 	.byte	0x03, 0x5f
        /*002a*/ 	.short	0x0101


	//----- nvinfo : EIATTR_VRC_CTA_INIT_COUNT
	.align		4
        /*002c*/ 	.byte	0x02, 0x4a
	.zero		1
	.zero		1


	//----- nvinfo : EIATTR_SYSCALL_OFFSETS
	.align		4
        /*0030*/ 	.byte	0x04, 0x46
        /*0032*/ 	.short	(.L_173 - .L_172)


	//   ....[0]....
.L_172:
        /*0034*/ 	.word	0x00000170


	//----- nvinfo : EIATTR_EXIT_INSTR_OFFSETS
	.align		4
.L_173:
        /*0038*/ 	.byte	0x04, 0x1c
        /*003a*/ 	.short	(.L_175 - .L_174)


	//   ....[0]....
.L_174:
        /*003c*/ 	.word	0x00000180


	//----- nvinfo : EIATTR_CBANK_PARAM_SIZE
	.align		4
.L_175:
        /*0040*/ 	.byte	0x03, 0x19
        /*0042*/ 	.short	0x0008


	//----- nvinfo : EIATTR_PARAM_CBANK
	.align		4
        /*0044*/ 	.byte	0x04, 0x0a
        /*0046*/ 	.short	(.L_177 - .L_176)
	.align		4
.L_176:
        /*0048*/ 	.word	index@(.nv.constant0._Z8printArrPf)
        /*004c*/ 	.short	0x0380
        /*004e*/ 	.short	0x0008


	//----- nvinfo : EIATTR_SW_WAR
	.align		4
.L_177:
        /*0050*/ 	.byte	0x04, 0x36
        /*0052*/ 	.short	(.L_179 - .L_178)
.L_178:
        /*0054*/ 	.word	0x00000008
.L_179:


//--------------------- .nv.callgraph             --------------------------
	.section	.nv.callgraph,"",@"SHT_CUDA_CALLGRAPH"
	.align	4
	.sectionentsize	8
	.align		4
        /*0000*/ 	.word	0x00000000
	.align		4
        /*0004*/ 	.word	0xffffffff
	.align		4
        /*0008*/ 	.word	index@(_Z14naiveSharedMemPfS_S_i)
	.align		4
        /*000c*/ 	.word	index@(vprintf)
	.align		4
        /*0010*/ 	.word	index@(_Z8printArrPf)
	.align		4
        /*0014*/ 	.word	index@(vprintf)
	.align		4
        /*0018*/ 	.word	0x00000000
	.align		4
        /*001c*/ 	.word	0xfffffffe
	.align		4
        /*0020*/ 	.word	0x00000000
	.align		4
        /*0024*/ 	.word	0xfffffffd
	.align		4
        /*0028*/ 	.word	0x00000000
	.align		4
        /*002c*/ 	.word	0xfffffffc


//--------------------- .nv.constant4             --------------------------
	.section	.nv.constant4,"a",@progbits
	.align	8
	.align		8
.nv.constant4:
        /*0000*/ 	.dword	$str
	.align		8
        /*0008*/ 	.dword	$str$1
	.align		8
        /*0010*/ 	.dword	vprintf


//--------------------- .text._Z12naiveWarpRedPfS_S_i --------------------------
	.section	.text._Z12naiveWarpRedPfS_S_i,"ax",@progbits
	.align	128
        .global         _Z12naiveWarpRedPfS_S_i
        .type           _Z12naiveWarpRedPfS_S_i,@function
        .size           _Z12naiveWarpRedPfS_S_i,(.L_x_93 - _Z12naiveWarpRedPfS_S_i)
        .other          _Z12naiveWarpRedPfS_S_i,@"STO_CUDA_ENTRY STV_DEFAULT"
_Z12naiveWarpRedPfS_S_i:
.text._Z12naiveWarpRedPfS_S_i:
[----:B------:R-:W-:Y:S01]  /*0000*/  LDC R1, c[0x0][0x37c] ;  /* 0x0000df00ff017b82 */ /* 0x000fe20000000800 */
[----:B------:R-:W0:Y:S01]  /*0010*/  LDCU UR5, c[0x0][0x398] ;  /* 0x00007300ff0577ac */ /* 0x000e220008000800 */
[----:B------:R-:W1:Y:S01]  /*0020*/  S2R R0, SR_TID.X ;  /* 0x0000000000007919 */ /* 0x000e620000002100 */
[----:B------:R-:W2:Y:S01]  /*0030*/  LDCU.64 UR8, c[0x0][0x358] ;  /* 0x00006b00ff0877ac */ /* 0x000ea20008000a00 */
[----:B0-----:R-:W-:Y:S02]  /*0040*/  UISETP.GE.AND UP0, UPT, UR5, 0x2, UPT ;  /* 0x000000020500788c */ /* 0x001fe4000bf06270 */
[----:B------:R-:W-:-:S04]  /*0050*/  ULEA.HI UR4, UR5, UR5, URZ, 0x1 ;  /* 0x0000000505047291 */ /* 0x000fc8000f8f08ff */
[----:B------:R-:W-:-:S06]  /*0060*/  USHF.R.S32.HI UR4, URZ, 0x1, UR4 ;  /* 0x00000001ff047899 */ /* 0x000fcc0008011404 */
[----:B------:R-:W-:Y:S01]  /*0070*/  IMAD.U32 R3, RZ, RZ, UR4 ;  /* 0x00000004ff037e24 */ /* 0x000fe2000f8e00ff */
[----:B------:R-:W-:Y:S01]  /*0080*/  UMOV UR4, URZ ;  /* 0x000000ff00047c82 */ /* 0x000fe20008000000 */
[----:B--2---:R-:W-:Y:S05]  /*0090*/  BRA.U !UP0, `(.L_x_0) ;  /* 0x0000000108247547 */ /* 0x004fea000b800000 */
[----:B------:R-:W0:Y:S01]  /*00a0*/  LDCU UR4, c[0x0][0x398] ;  /* 0x00007300ff0477ac */ /* 0x000e220008000800 */
[----:B------:R-:W-:-:S05]  /*00b0*/  UMOV UR5, 0x1 ;  /* 0x0000000100057882 */ /* 0x000fca0000000000 */
.L_x_1:
[----:B0-----:R-:W-:Y:S02]  /*00c0*/  UISETP.GT.U32.AND UP0, UPT, UR4, 0x3, UPT ;  /* 0x000000030400788c */ /* 0x001fe4000bf04070 */
[----:B------:R-:W-:Y:S01]  /*00d0*/  USHF.R.U32.HI UR6, URZ, 0x1, UR4 ;  /* 0x00000001ff067899 */ /* 0x000fe20008011604 */
[----:B------:R-:W-:Y:S01]  /*00e0*/  UMOV UR7, UR5 ;  /* 0x0000000500077c82 */ /* 0x000fe20008000000 */
[----:B------:R-:W-:-:S05]  /*00f0*/  UIADD3 UR5, UPT, UPT, UR5, 0x1, URZ ;  /* 0x0000000105057890 */ /* 0x000fca000fffe0ff */
[----:B------:R-:W-:Y:S01]  /*0100*/  UMOV UR4, UR6 ;  /* 0x0000000600047c82 */ /* 0x000fe20008000000 */
[----:B------:R-:W-:Y:S06]  /*0110*/  BRA.U UP0, `(.L_x_1) ;  /* 0xfffffffd00e87547 */ /* 0x000fec000b83ffff */
[----:B------:R-:W-:-:S05]  /*0120*/  UMOV UR4, UR7 ;  /* 0x0000000700047c82 */ /* 0x000fca0008000000 */
.L_x_0:
[----:B------:R-:W1:Y:S08]  /*0130*/  LDC.64 R4, c[0x0][0x380] ;  /* 0x0000e000ff047b82 */ /* 0x000e700000000a00 */
[----:B------:R-:W0:Y:S01]  /*0140*/  LDC.64 R6, c[0x0][0x388] ;  /* 0x0000e200ff067b82 */ /* 0x000e220000000a00 */
[----:B-1----:R-:W-:-:S06]  /*0150*/  IMAD.WIDE.U32 R4, R0, 0x4, R4 ;  /* 0x0000000400047825 */ /* 0x002fcc00078e0004 */
[----:B------:R-:W2:Y:S01]  /*0160*/  LDG.E R4, desc[UR8][R4.64] ;  /* 0x0000000804047981 */ /* 0x000ea2000c1e1900 */
[----:B0-----:R-:W-:-:S06]  /*0170*/  IMAD.WIDE.U32 R6, R0, 0x4, R6 ;  /* 0x0000000400067825 */ /* 0x001fcc00078e0006 */
[----:B------:R-:W2:Y:S01]  /*0180*/  LDG.E R7, desc[UR8][R6.64] ;  /* 0x0000000806077981 */ /* 0x000ea2000c1e1900 */
[----:B------:R-:W-:Y:S01]  /*0190*/  UISETP.NE.AND UP0, UPT, UR4, URZ, UPT ;  /* 0x000000ff0400728c */ /* 0x000fe2000bf05270 */
[----:B--2---:R-:W-:-:S08]  /*01a0*/  FMUL R8, R4, R7 ;  /* 0x0000000704087220 */ /* 0x004fd00000400000 */
[----:B------:R-:W-:Y:S05]  /*01b0*/  BRA.U !UP0, `(.L_x_2) ;  /* 0x0000000508547547 */ /* 0x000fea000b800000 */
[----:B------:R-:W-:Y:S02]  /*01c0*/  UISETP.GE.U32.AND UP0, UPT, UR4, 0x4, UPT ;  /* 0x000000040400788c */ /* 0x000fe4000bf06070 */
[----:B------:R-:W-:-:S07]  /*01d0*/  ULOP3.LUT UR5, UR4, 0x3, URZ, 0xc0, !UPT ;  /* 0x0000000304057892 */ /* 0x000fce000f8ec0ff */
[----:B------:R-:W-:Y:S05]  /*01e0*/  BRA.U !UP0, `(.L_x_3) ;  /* 0x0000000108f07547 */ /* 0x000fea000b800000 */
[----:B------:R-:W-:Y:S01]  /*01f0*/  ULOP3.LUT UR4, UR4, 0xfffffffc, URZ, 0xc0, !UPT ;  /* 0xfffffffc04047892 */ /* 0x000fe2000f8ec0ff */
[----:B------:R-:W-:Y:S03]  /*0200*/  BSSY B0, `(.L_x_3) ;  /* 0x000003a000007945 */ /* 0x000fe60003800000 */
[----:B------:R-:W-:-:S06]  /*0210*/  UIADD3 UR4, UPT, UPT, -UR4, URZ, URZ ;  /* 0x000000ff04047290 */ /* 0x000fcc000fffe1ff */
[----:B------:R-:W-:-:S07]  /*0220*/  IMAD.U32 R4, RZ, RZ, UR4 ;  /* 0x00000004ff047e24 */ /* 0x000fce000f8e00ff */
.L_x_20:
[----:B------:R-:W-:Y:S01]  /*0230*/  UMOV UR4, 0xffffffff ;  /* 0xffffffff00047882 */ /* 0x000fe20000000000 */
[CC--:B------:R-:W-:Y:S02]  /*0240*/  ISETP.GE.AND P1, PT, R0.reuse, R3.reuse, PT ;  /* 0x000000030000720c */ /* 0x0c0fe40003f26270 */
[----:B------:R-:W-:Y:S01]  /*0250*/  ISETP.GE.AND P0, PT, R0, R3, PT ;  /* 0x000000030000720c */ /* 0x000fe20003f06270 */
[----:B------:R-:W-:-:S12]  /*0260*/  BRA.DIV UR4, `(.L_x_4) ;  /* 0x00000006043c7947 */ /* 0x000fd8000b800000 */
[----:B------:R-:W-:-:S07]  /*0270*/  VOTE.ANY R2, PT, !P0 ;  /* 0x0000000000027806 */ /* 0x000fce00040e0100 */
.L_x_29:
[----:B------:R-:W-:Y:S01]  /*0280*/  VIADD R4, R4, 0x4 ;  /* 0x0000000404047836 */ /* 0x000fe20000000000 */
[----:B------:R-:W-:Y:S04]  /*0290*/  BSSY B1, `(.L_x_5) ;  /* 0x0000008000017945 */ /* 0x000fe80003800000 */
[----:B------:R-:W-:Y:S01]  /*02a0*/  ISETP.NE.AND P2, PT, R4, RZ, PT ;  /* 0x000000ff0400720c */ /* 0x000fe20003f45270 */
[----:B------:R-:W-:-:S12]  /*02b0*/  @P1 BRA `(.L_x_6) ;  /* 0x0000000000141947 */ /* 0x000fd80003800000 */
[----:B------:R-:W-:-:S13]  /*02c0*/  R2UR UR4, R2 ;  /* 0x00000000020472ca */ /* 0x000fda00000e0000 */
[----:B------:R-:W-:Y:S05]  /*02d0*/  BRA.DIV UR4, `(.L_x_7) ;  /* 0x0000000604407947 */ /* 0x000fea000b800000 */
[----:B------:R0:W1:Y:S02]  /*02e0*/  SHFL.UP PT, R5, R8, R3, RZ ;  /* 0x0400000308057389 */ /* 0x00006400000e00ff */
.L_x_32:
[----:B01----:R-:W-:Y:S01]  /*02f0*/  FADD R8, R8, R5 ;  /* 0x0000000508087221 */ /* 0x003fe20000000000 */
[----:B------:R-:W-:-:S07]  /*0300*/  SHF.R.U32.HI R3, RZ, 0x1, R3 ;  /* 0x00000001ff037819 */ /* 0x000fce0000011603 */
.L_x_6:
[----:B------:R-:W-:Y:S05]  /*0310*/  BSYNC B1 ;  /* 0x0000000000017941 */ /* 0x000fea0003800000 */
.L_x_5:
[----:B------:R-:W-:Y:S01]  /*0320*/  UMOV UR4, 0xffffffff ;  /* 0xffffffff00047882 */ /* 0x000fe20000000000 */
[CC--:B------:R-:W-:Y:S02]  /*0330*/  ISETP.GE.AND P1, PT, R0.reuse, R3.reuse, PT ;  /* 0x000000030000720c */ /* 0x0c0fe40003f26270 */
[----:B------:R-:W-:Y:S01]  /*0340*/  ISETP.GE.AND P0, PT, R0, R3, PT ;  /* 0x000000030000720c */ /* 0x000fe20003f06270 */
[----:B------:R-:W-:-:S12]  /*0350*/  BRA.DIV UR4, `(.L_x_8) ;  /* 0x00000006043c7947 */ /* 0x000fd8000b800000 */
[----:B------:R-:W-:-:S07]  /*0360*/  VOTE.ANY R2, PT, !P0 ;  /* 0x0000000000027806 */ /* 0x000fce00040e0100 */
.L_x_35:
[----:B------:R-:W-:Y:S04]  /*0370*/  BSSY B1, `(.L_x_9) ;  /* 0x0000007000017945 */ /* 0x000fe80003800000 */
[----:B------:R-:W-:Y:S05]  /*0380*/  @P1 BRA `(.L_x_10) ;  /* 0x0000000000141947 */ /* 0x000fea0003800000 */
[----:B------:R-:W-:-:S13]  /*0390*/  R2UR UR4, R2 ;  /* 0x00000000020472ca */ /* 0x000fda00000e0000 */
[----:B------:R-:W-:Y:S05]  /*03a0*/  BRA.DIV UR4, `(.L_x_11) ;  /* 0x0000000604487947 */ /* 0x000fea000b800000 */
[----:B------:R0:W1:Y:S02]  /*03b0*/  SHFL.UP PT, R5, R8, R3, RZ ;  /* 0x0400000308057389 */ /* 0x00006400000e00ff */
.L_x_38:
[----:B01----:R-:W-:Y:S01]  /*03c0*/  FADD R8, R8, R5 ;  /* 0x0000000508087221 */ /* 0x003fe20000000000 */
[----:B------:R-:W-:-:S07]  /*03d0*/  SHF.R.U32.HI R3, RZ, 0x1, R3 ;  /* 0x00000001ff037819 */ /* 0x000fce0000011603 */
.L_x_10:
[----:B------:R-:W-:Y:S05]  /*03e0*/  BSYNC B1 ;  /* 0x0000000000017941 */ /* 0x000fea0003800000 */
.L_x_9:
[----:B------:R-:W-:Y:S01]  /*03f0*/  UMOV UR4, 0xffffffff ;  /* 0xffffffff00047882 */ /* 0x000fe20000000000 */
[CC--:B------:R-:W-:Y:S02]  /*0400*/  ISETP.GE.AND P1, PT, R0.reuse, R3.reuse, PT ;  /* 0x000000030000720c */ /* 0x0c0fe40003f26270 */
[----:B------:R-:W-:Y:S01]  /*0410*/  ISETP.GE.AND P0, PT, R0, R3, PT ;  /* 0x000000030000720c */ /* 0x000fe20003f06270 */
[----:B------:R-:W-:-:S12]  /*0420*/  BRA.DIV UR4, `(.L_x_12) ;  /* 0x0000000604447947 */ /* 0x000fd8000b800000 */
[----:B------:R-:W-:-:S07]  /*0430*/  VOTE.ANY R2, PT, !P0 ;  /* 0x0000000000027806 */ /* 0x000fce00040e0100 */
.L_x_41:
[----:B------:R-:W-:Y:S04]  /*0440*/  BSSY B1, `(.L_x_13) ;  /* 0x0000007000017945 */ /* 0x000fe80003800000 */
[----:B------:R-:W-:Y:S05]  /*0450*/  @P1 BRA `(.L_x_14) ;  /* 0x0000000000141947 */ /* 0x000fea0003800000 */
[----:B------:R-:W-:-:S13]  /*0460*/  R2UR UR4, R2 ;  /* 0x00000000020472ca */ /* 0x000fda00000e0000 */
[----:B------:R-:W-:Y:S05]  /*0470*/  BRA.DIV UR4, `(.L_x_15) ;  /* 0x0000000604507947 */ /* 0x000fea000b800000 */
[----:B------:R0:W1:Y:S02]  /*0480*/  SHFL.UP PT, R5, R8, R3, RZ ;  /* 0x0400000308057389 */ /* 0x00006400000e00ff */
.L_x_44:
[----:B01----:R-:W-:Y:S01]  /*0490*/  FADD R8, R8, R5 ;  /* 0x0000000508087221 */ /* 0x003fe20000000000 */
[----:B------:R-:W-:-:S07]  /*04a0*/  SHF.R.U32.HI R3, RZ, 0x1, R3 ;  /* 0x00000001ff037819 */ /* 0x000fce0000011603 */
.L_x_14:
[----:B------:R-:W-:Y:S05]  /*04b0*/  BSYNC B1 ;  /* 0x0000000000017941 */ /* 0x000fea0003800000 */
.L_x_13:
[----:B------:R-:W-:Y:S01]  /*04c0*/  UMOV UR4, 0xffffffff ;  /* 0xffffffff00047882 */ /* 0x000fe20000000000 */
[CC--:B------:R-:W-:Y:S02]  /*04d0*/  ISETP.GE.AND P1, PT, R0.reuse, R3.reuse, PT ;  /* 0x000000030000720c */ /* 0x0c0fe40003f26270 */
[----:B------:R-:W-:Y:S01]  /*04e0*/  ISETP.GE.AND P0, PT, R0, R3, PT ;  /* 0x000000030000720c */ /* 0x000fe20003f06270 */
[----:B------:R-:W-:-:S12]  /*04f0*/  BRA.DIV UR4, `(.L_x_16) ;  /* 0x00000006044c7947 */ /* 0x000fd8000b800000 */
[----:B------:R-:W-:-:S07]  /*0500*/  VOTE.ANY R2, PT, !P0 ;  /* 0x0000000000027806 */ /* 0x000fce00040e0100 */
.L_x_47:
[----:B------:R-:W-:Y:S04]  /*0510*/  BSSY B1, `(.L_x_17) ;  /* 0x0000007000017945 */ /* 0x000fe80003800000 */
[----:B------:R-:W-:Y:S05]  /*0520*/  @P1 BRA `(.L_x_18) ;  /* 0x0000000000141947 */ /* 0x000fea0003800000 */
[----:B------:R-:W-:-:S13]  /*0530*/  R2UR UR4, R2 ;  /* 0x00000000020472ca */ /* 0x000fda00000e0000 */
[----:B------:R-:W-:Y:S05]  /*0540*/  BRA.DIV UR4, `(.L_x_19) ;  /* 0x0000000604587947 */ /* 0x000fea000b800000 */
[----:B------:R0:W1:Y:S02]  /*0550*/  SHFL.UP PT, R5, R8, R3, RZ ;  /* 0x0400000308057389 */ /* 0x00006400000e00ff */
.L_x_50:
[----:B01----:R-:W-:Y:S01]  /*0560*/  FADD R8, R8, R5 ;  /* 0x0000000508087221 */ /* 0x003fe20000000000 */
[----:B------:R-:W-:-:S07]  /*0570*/  SHF.R.U32.HI R3, RZ, 0x1, R3 ;  /* 0x00000001ff037819 */ /* 0x000fce0000011603 */
.L_x_18:
[----:B------:R-:W-:Y:S05]  /*0580*/  BSYNC B1 ;  /* 0x0000000000017941 */ /* 0x000fea0003800000 */
.L_x_17:
[----:B------:R-:W-:Y:S05]  /*0590*/  @P2 BRA `(.L_x_20) ;  /* 0xfffffffc00242947 */ /* 0x000fea000383ffff */
[----:B------:R-:W-:Y:S05]  /*05a0*/  BSYNC B0 ;  /* 0x0000000000007941 */ /* 0x000fea0003800000 */
.L_x_3:
[----:B------:R-:W-:Y:S01]  /*05b0*/  UISETP.NE.AND UP0, UPT, UR5, URZ, UPT ;  /* 0x000000ff0500728c */ /* 0x000fe2000bf05270 */
[----:B------:R-:W-:Y:S08]  /*05c0*/  BSSY B0, `(.L_x_2) ;  /* 0x0000014000007945 */ /* 0x000ff00003800000 */
[----:B------:R-:W-:Y:S05]  /*05d0*/  BRA.U !UP0, `(.L_x_21) ;  /* 0x0000000108487547 */ /* 0x000fea000b800000 */
[----:B------:R-:W-:-:S06]  /*05e0*/  UIADD3 UR4, UPT, UPT, -UR5, URZ, URZ ;  /* 0x000000ff05047290 */ /* 0x000fcc000fffe1ff */
[----:B------:R-:W-:-:S07]  /*05f0*/  IMAD.U32 R4, RZ, RZ, UR4 ;  /* 0x00000004ff047e24 */ /* 0x000fce000f8e00ff */
.L_x_26:
[----:B------:R-:W-:Y:S01]  /*0600*/  UMOV UR4, 0xffffffff ;  /* 0xffffffff00047882 */ /* 0x000fe20000000000 */
[CC--:B------:R-:W-:Y:S02]  /*0610*/  ISETP.GE.AND P1, PT, R0.reuse, R3.reuse, PT ;  /* 0x000000030000720c */ /* 0x0c0fe40003f26270 */
[----:B------:R-:W-:Y:S01]  /*0620*/  ISETP.GE.AND P0, PT, R0, R3, PT ;  /* 0x000000030000720c */ /* 0x000fe20003f06270 */
[----:B------:R-:W-:-:S12]  /*0630*/  BRA.DIV UR4, `(.L_x_22) ;  /* 0x0000000604387947 */ /* 0x000fd8000b800000 */
[----:B------:R-:W-:-:S07]  /*0640*/  VOTE.ANY R2, PT, !P0 ;  /* 0x0000000000027806 */ /* 0x000fce00040e0100 */
.L_x_53:
[----:B------:R-:W-:Y:S01]  /*0650*/  VIADD R4, R4, 0x1 ;  /* 0x0000000104047836 */ /* 0x000fe20000000000 */
[----:B------:R-:W-:Y:S04]  /*0660*/  BSSY B1, `(.L_x_23) ;  /* 0x0000008000017945 */ /* 0x000fe80003800000 */
[----:B------:R-:W-:Y:S01]  /*0670*/  ISETP.NE.AND P0, PT, R4, RZ, PT ;  /* 0x000000ff0400720c */ /* 0x000fe20003f05270 */
[----:B------:R-:W-:-:S12]  /*0680*/  @P1 BRA `(.L_x_24) ;  /* 0x0000000000141947 */ /* 0x000fd80003800000 */
[----:B------:R-:W-:-:S13]  /*0690*/  R2UR UR4, R2 ;  /* 0x00000000020472ca */ /* 0x000fda00000e0000 */
[----:B------:R-:W-:Y:S05]  /*06a0*/  BRA.DIV UR4, `(.L_x_25) ;  /* 0x00000006043c7947 */ /* 0x000fea000b800000 */
[----:B------:R0:W1:Y:S02]  /*06b0*/  SHFL.UP PT, R5, R8, R3, RZ ;  /* 0x0400000308057389 */ /* 0x00006400000e00ff */
.L_x_56:
[----:B01----:R-:W-:Y:S01]  /*06c0*/  FADD R8, R8, R5 ;  /* 0x0000000508087221 */ /* 0x003fe20000000000 */
[----:B------:R-:W-:-:S07]  /*06d0*/  SHF.R.U32.HI R3, RZ, 0x1, R3 ;  /* 0x00000001ff037819 */ /* 0x000fce0000011603 */
.L_x_24:
[----:B------:R-:W-:Y:S05]  /*06e0*/  BSYNC B1 ;  /* 0x0000000000017941 */ /* 0x000fea0003800000 */
.L_x_23:
[----:B------:R-:W-:Y:S05]  /*06f0*/  @P0 BRA `(.L_x_26) ;  /* 0xfffffffc00c00947 */ /* 0x000fea000383ffff */
.L_x_21:
[----:B------:R-:W-:Y:S05]  /*0700*/  BSYNC B0 ;  /* 0x0000000000007941 */ /* 0x000fea0003800000 */
.L_x_2:
[----:B------:R-:W-:-:S13]  /*0710*/  ISETP.NE.AND P0, PT, R0, RZ, PT ;  /* 0x000000ff0000720c */ /* 0x000fda0003f05270 */
[----:B------:R-:W-:Y:S05]  /*0720*/  @P0 EXIT ;  /* 0x000000000000094d */ /* 0x000fea0003800000 */
[----:B------:R-:W0:Y:S02]  /*0730*/  LDC.64 R2, c[0x0][0x390] ;  /* 0x0000e400ff027b82 */ /* 0x000e240000000a00 */
[----:B0-----:R-:W-:Y:S01]  /*0740*/  STG.E desc[UR8][R2.64], R8 ;  /* 0x0000000802007986 */ /* 0x001fe2000c101908 */
[----:B------:R-:W-:Y:S05]  /*0750*/  EXIT ;  /* 0x000000000000794d */ /* 0x000fea0003800000 */
.L_x_4:
[----:B------:R-:W-:Y:S01]  /*0760*/  BSSY B1, `(.L_x_27) ;  /* 0x0000006000017945 */ /* 0x000fe20003800000 */
[----:B------:R-:W-:Y:S01]  /*0770*/  PLOP3.LUT P0, PT, P0, PT, PT, 0x8, 0x80 ;  /* 0x000000000080781c */ /* 0x000fe2000070e170 */
[----:B------:R-:W-:-:S12]  /*0780*/  IMAD.MOV.U32 R2, RZ, RZ, -0x1 ;  /* 0xffffffffff027424 */ /* 0x000fd800078e00ff */
[----:B------:R-:W-:Y:S05]  /*0790*/  WARPSYNC.COLLECTIVE R2, `(.L_x_28) ;  /* 0x0000000002087348 */ /* 0x000fea0003c00000 */
[----:B------:R-:W-:Y:S01]  /*07a0*/  VOTE.ANY R2, PT, P0 ;  /* 0x0000000000027806 */ /* 0x000fe200000e0100 */
[----:B------:R-:W-:Y:S06]  /*07b0*/  ENDCOLLECTIVE ;  /* 0x000000000000791b */ /* 0x000fec0003800000 */
.L_x_28:
[----:B------:R-:W-:Y:S05]  /*07c0*/  BSYNC B1 ;  /* 0x0000000000017941 */ /* 0x000fea0003800000 */
.L_x_27:
[----:B------:R-:W-:Y:S05]  /*07d0*/  BRA `(.L_x_29) ;  /* 0xfffffff800a87947 */ /* 0x000fea000383ffff */
.L_x_7:
[----:B------:R-:W-:Y:S01]  /*07e0*/  BSSY B2, `(.L_x_30) ;  /* 0x0000005000027945 */ /* 0x000fe20003800000 */
[----:B------:R-:W-:-:S07]  /*07f0*/  IMAD.MOV.U32 R5, RZ, RZ, RZ ;  /* 0x000000ffff057224 */ /* 0x000fce00078e00ff */
[----:B------:R-:W-:Y:S05]  /*0800*/  WARPSYNC.COLLECTIVE R2, `(.L_x_31) ;  /* 0x0000000002087348 */ /* 0x000fea0003c00000 */
[----:B------:R0:W1:Y:S02]  /*0810*/  SHFL.UP P1, R5, R8, R3, R5 ;  /* 0x0400000308057389 */ /* 0x0000640000020005 */
[----:B01----:R-:W-:Y:S05]  /*0820*/  ENDCOLLECTIVE ;  /* 0x000000000000791b */ /* 0x003fea0003800000 */
.L_x_31:
[----:B------:R-:W-:Y:S05]  /*0830*/  BSYNC B2 ;  /* 0x0000000000027941 */ /* 0x000fea0003800000 */
.L_x_30:
[----:B------:R-:W-:Y:S05]  /*0840*/  BRA `(.L_x_32) ;  /* 0xfffffff800a87947 */ /* 0x000fea000383ffff */
.L_x_8:
[----:B------:R-:W-:Y:S01]  /*0850*/  BSSY B1, `(.L_x_33) ;  /* 0x0000006000017945 */ /* 0x000fe20003800000 */
[----:B------:R-:W-:Y:S01]  /*0860*/  PLOP3.LUT P0, PT, P0, PT, PT, 0x8, 0x80 ;  /* 0x000000000080781c */ /* 0x000fe2000070e170 */
[----:B------:R-:W-:-:S12]  /*0870*/  IMAD.MOV.U32 R2, RZ, RZ, -0x1 ;  /* 0xffffffffff027424 */ /* 0x000fd800078e00ff */
[----:B------:R-:W-:Y:S05]  /*0880*/  WARPSYNC.COLLECTIVE R2, `(.L_x_34) ;  /* 0x0000000002087348 */ /* 0x000fea0003c00000 */
[----:B------:R-:W-:Y:S01]  /*0890*/  VOTE.ANY R2, PT, P0 ;  /* 0x0000000000027806 */ /* 0x000fe200000e0100 */
[----:B------:R-:W-:Y:S06]  /*08a0*/  ENDCOLLECTIVE ;  /* 0x000000000000791b */ /* 0x000fec0003800000 */
.L_x_34:
[----:B------:R-:W-:Y:S05]  /*08b0*/  BSYNC B1 ;  /* 0x0000000000017941 */ /* 0x000fea0003800000 */
.L_x_33:
[----:B------:R-:W-:Y:S05]  /*08c0*/  BRA `(.L_x_35) ;  /* 0xfffffff800a87947 */ /* 0x000fea000383ffff */
.L_x_11:
[----:B------:R-:W-:Y:S01]  /*08d0*/  BSSY B2, `(.L_x_36) ;  /* 0x0000005000027945 */ /* 0x000fe20003800000 */
[----:B------:R-:W-:-:S07]  /*08e0*/  IMAD.MOV.U32 R5, RZ, RZ, RZ ;  /* 0x000000ffff057224 */ /* 0x000fce00078e00ff */
[----:B------:R-:W-:Y:S05]  /*08f0*/  WARPSYNC.COLLECTIVE R2, `(.L_x_37) ;  /* 0x0000000002087348 */ /* 0x000fea0003c00000 */
[----:B------:R0:W1:Y:S02]  /*0900*/  SHFL.UP P1, R5, R8, R3, R5 ;  /* 0x0400000308057389 */ /* 0x0000640000020005 */
[----:B01----:R-:W-:Y:S05]  /*0910*/  ENDCOLLECTIVE ;  /* 0x000000000000791b */ /* 0x003fea0003800000 */
.L_x_37:
[----:B------:R-:W-:Y:S05]  /*0920*/  BSYNC B2 ;  /* 0x0000000000027941 */ /* 0x000fea0003800000 */
.L_x_36:
[----:B------:R-:W-:Y:S05]  /*0930*/  BRA `(.L_x_38) ;  /* 0xfffffff800a07947 */ /* 0x000fea000383ffff */
.L_x_12:
[----:B------:R-:W-:Y:S01]  /*0940*/  BSSY B1, `(.L_x_39) ;  /* 0x0000006000017945 */ /* 0x000fe20003800000 */
[----:B------:R-:W-:Y:S01]  /*0950*/  PLOP3.LUT P0, PT, P0, PT, PT, 0x8, 0x80 ;  /* 0x000000000080781c */ /* 0x000fe2000070e170 */
[----:B------:R-:W-:-:S12]  /*0960*/  IMAD.MOV.U32 R2, RZ, RZ, -0x1 ;  /* 0xffffffffff027424 */ /* 0x000fd800078e00ff */
[----:B------:R-:W-:Y:S05]  /*0970*/  WARPSYNC.COLLECTIVE R2, `(.L_x_40) ;  /* 0x0000000002087348 */ /* 0x000fea0003c00000 */
[----:B------:R-:W-:Y:S01]  /*0980*/  VOTE.ANY R2, PT, P0 ;  /* 0x0000000000027806 */ /* 0x000fe200000e0100 */
[----:B------:R-:W-:Y:S06]  /*0990*/  ENDCOLLECTIVE ;  /* 0x000000000000791b */ /* 0x000fec0003800000 */
.L_x_40:
[----:B------:R-:W-:Y:S05]  /*09a0*/  BSYNC B1 ;  /* 0x0000000000017941 */ /* 0x000fea0003800000 */
.L_x_39:
[----:B------:R-:W-:Y:S05]  /*09b0*/  BRA `(.L_x_41) ;  /* 0xfffffff800a07947 */ /* 0x000fea000383ffff */
.L_x_15:
[----:B------:R-:W-:Y:S01]  /*09c0*/  BSSY B2, `(.L_x_42) ;  /* 0x0000005000027945 */ /* 0x000fe20003800000 */
[----:B------:R-:W-:-:S07]  /*09d0*/  IMAD.MOV.U32 R5, RZ, RZ, RZ ;  /* 0x000000ffff057224 */ /* 0x000fce00078e00ff */
[----:B------:R-:W-:Y:S05]  /*09e0*/  WARPSYNC.COLLECTIVE R2, `(.L_x_43) ;  /* 0x0000000002087348 */ /* 0x000fea0003c00000 */
[----:B------:R0:W1:Y:S02]  /*09f0*/  SHFL.UP P1, R5, R8, R3, R5 ;  /* 0x0400000308057389 */ /* 0x0000640000020005 */
[----:B01----:R-:W-:Y:S05]  /*0a00*/  ENDCOLLECTIVE ;  /* 0x000000000000791b */ /* 0x003fea0003800000 */
.L_x_43:
[----:B------:R-:W-:Y:S05]  /*0a10*/  BSYNC B2 ;  /* 0x0000000000027941 */ /* 0x000fea0003800000 */
.L_x_42:
[----:B------:R-:W-:Y:S05]  /*0a20*/  BRA `(.L_x_44) ;  /* 0xfffffff800987947 */ /* 0x000fea000383ffff */
.L_x_16:
[----:B------:R-:W-:Y:S01]  /*0a30*/  BSSY B1, `(.L_x_45) ;  /* 0x0000006000017945 */ /* 0x000fe20003800000 */
[----:B------:R-:W-:Y:S01]  /*0a40*/  PLOP3.LUT P0, PT, P0, PT, PT, 0x8, 0x80 ;  /* 0x000000000080781c */ /* 0x000fe2000070e170 */
[----:B------:R-:W-:-:S12]  /*0a50*/  IMAD.MOV.U32 R2, RZ, RZ, -0x1 ;  /* 0xffffffffff027424 */ /* 0x000fd800078e00ff */
[----:B------:R-:W-:Y:S05]  /*0a60*/  WARPSYNC.COLLECTIVE R2, `(.L_x_46) ;  /* 0x0000000002087348 */ /* 0x000fea0003c00000 */
[----:B------:R-:W-:Y:S01]  /*0a70*/  VOTE.ANY R2, PT, P0 ;  /* 0x0000000000027806 */ /* 0x000fe200000e0100 */
[----:B------:R-:W-:Y:S06]  /*0a80*/  ENDCOLLECTIVE ;  /* 0x000000000000791b */ /* 0x000fec0003800000 */
.L_x_46:
[----:B------:R-:W-:Y:S05]  /*0a90*/  BSYNC B1 ;  /* 0x0000000000017941 */ /* 0x000fea0003800000 */
.L_x_45:
[----:B------:R-:W-:Y:S05]  /*0aa0*/  BRA `(.L_x_47) ;  /* 0xfffffff800987947 */ /* 0x000fea000383ffff */
.L_x_19:
[----:B------:R-:W-:Y:S01]  /*0ab0*/  BSSY B2, `(.L_x_48) ;  /* 0x0000005000027945 */ /* 0x000fe20003800000 */
[----:B------:R-:W-:-:S07]  /*0ac0*/  IMAD.MOV.U32 R5, RZ, RZ, RZ ;  /* 0x000000ffff057224 */ /* 0x000fce00078e00ff */
[----:B------:R-:W-:Y:S05]  /*0ad0*/  WARPSYNC.COLLECTIVE R2, `(.L_x_49) ;  /* 0x0000000002087348 */ /* 0x000fea0003c00000 */
[----:B------:R0:W1:Y:S02]  /*0ae0*/  SHFL.UP P1, R5, R8, R3, R5 ;  /* 0x0400000308057389 */ /* 0x0000640000020005 */
[----:B01----:R-:W-:Y:S05]  /*0af0*/  ENDCOLLECTIVE ;  /* 0x000000000000791b */ /* 0x003fea0003800000 */
.L_x_49:
[----:B------:R-:W-:Y:S05]  /*0b00*/  BSYNC B2 ;  /* 0x0000000000027941 */ /* 0x000fea0003800000 */
.L_x_48:
[----:B------:R-:W-:Y:S05]  /*0b10*/  BRA `(.L_x_50) ;  /* 0xfffffff800907947 */ /* 0x000fea000383ffff */
.L_x_22:
[----:B------:R-:W-:Y:S01]  /*0b20*/  BSSY B1, `(.L_x_51) ;  /* 0x0000006000017945 */ /* 0x000fe20003800000 */
[----:B------:R-:W-:Y:S01]  /*0b30*/  PLOP3.LUT P0, PT, P0, PT, PT, 0x8, 0x80 ;  /* 0x000000000080781c */ /* 0x000fe2000070e170 */
[----:B------:R-:W-:-:S12]  /*0b40*/  IMAD.MOV.U32 R2, RZ, RZ, -0x1 ;  /* 0xffffffffff027424 */ /* 0x000fd800078e00ff */
[----:B------:R-:W-:Y:S05]  /*0b50*/  WARPSYNC.COLLECTIVE R2, `(.L_x_52) ;  /* 0x0000000002087348 */ /* 0x000fea0003c00000 */
[----:B------:R-:W-:Y:S01]  /*0b60*/  VOTE.ANY R2, PT, P0 ;  /* 0x0000000000027806 */ /* 0x000fe200000e0100 */
[----:B------:R-:W-:Y:S06]  /*0b70*/  ENDCOLLECTIVE ;  /* 0x000000000000791b */ /* 0x000fec0003800000 */
.L_x_52:
[----:B------:R-:W-:Y:S05]  /*0b80*/  BSYNC B1 ;  /* 0x0000000000017941 */ /* 0x000fea0003800000 */
.L_x_51:
[----:B------:R-:W-:Y:S05]  /*0b90*/  BRA `(.L_x_53) ;  /* 0xfffffff800ac7947 */ /* 0x000fea000383ffff */
.L_x_25:
[----:B------:R-:W-:Y:S01]  /*0ba0*/  BSSY B2, `(.L_x_54) ;  /* 0x0000005000027945 */ /* 0x000fe20003800000 */
[----:B------:R-:W-:-:S07]  /*0bb0*/  IMAD.MOV.U32 R5, RZ, RZ, RZ ;  /* 0x000000ffff057224 */ /* 0x000fce00078e00ff */
[----:B------:R-:W-:Y:S05]  /*0bc0*/  WARPSYNC.COLLECTIVE R2, `(.L_x_55) ;  /* 0x0000000002087348 */ /* 0x000fea0003c00000 */
[----:B------:R0:W1:Y:S02]  /*0bd0*/  SHFL.UP P1, R5, R8, R3, R5 ;  /* 0x0400000308057389 */ /* 0x0000640000020005 */
[----:B01----:R-:W-:Y:S05]  /*0be0*/  ENDCOLLECTIVE ;  /* 0x000000000000791b */ /* 0x003fea0003800000 */
.L_x_55:
[----:B------:R-:W-:Y:S05]  /*0bf0*/  BSYNC B2 ;  /* 0x0000000000027941 */ /* 0x000fea0003800000 */
.L_x_54:
[----:B------:R-:W-:Y:S05]  /*0c00*/  BRA `(.L_x_56) ;  /* 0xfffffff800ac7947 */ /* 0x000fea000383ffff */
.L_x_57:
[----:B------:R-:W-:-:S00]  /*0c10*/  BRA `(.L_x_57) ;  /* 0xfffffffc00fc7947 */ /* 0x000fc0000383ffff */
[----:B------:R-:W-:-:S00]  /*0c20*/  NOP ;  /* 0x0000000000007918 */ /* 0x000fc00000000000 */
        /* <DEDUP_REMOVED lines=13> */
.L_x_93:


//--------------------- .text._Z12sharedMemSumPfi --------------------------
	.section	.text._Z12sharedMemSumPfi,"ax",@progbits
	.align	128
        .global         _Z12sharedMemSumPfi
        .type           _Z12sharedMemSumPfi,@function
        .size           _Z12sharedMemSumPfi,(.L_x_94 - _Z12sharedMemSumPfi)
        .other          _Z12sharedMemSumPfi,@"STO_CUDA_ENTRY STV_DEFAULT"
_Z12sharedMemSumPfi:
.text._Z12sharedMemSumPfi:
[----:B------:R-:W-:Y:S01]  /*0000*/  LDC R1, c[0x0][0x37c] ;  /* 0x0000df00ff017b82 */ /* 0x000fe20000000800 */
[----:B------:R-:W-:Y:S05]  /*0010*/  EXIT ;  /* 0x000000000000794d */ /* 0x000fea0003800000 */
.L_x_58:
        /* <DEDUP_REMOVED lines=14> */
.L_x_94:


//--------------------- .text._Z14naiveSharedMemPfS_S_i --------------------------
	.section	.text._Z14naiveSharedMemPfS_S_i,"ax",@progbits
	.align	128
        .global         _Z14naiveSharedMemPfS_S_i
        .type           _Z14naiveSharedMemPfS_S_i,@function
        .size           _Z14naiveSharedMemPfS_S_i,(.L_x_95 - _Z14naiveSharedMemPfS_S_i)
        .other          _Z14naiveSharedMemPfS_S_i,@"STO_CUDA_ENTRY STV_DEFAULT"
_Z14naiveSharedMemPfS_S_i:
.text._Z14naiveSharedMemPfS_S_i:
[----:B------:R-:W0:Y:S01]  /*0000*/  LDC R1, c[0x0][0x37c] ;  /* 0x0000df00ff017b82 */ /* 0x000e220000000800 */
[----:B------:R-:W1:Y:S01]  /*0010*/  S2R R17, SR_CTAID.X ;  /* 0x0000000000117919 */ /* 0x000e620000002500 */
[----:B------:R-:W1:Y:S01]  /*0020*/  LDCU UR5, c[0x0][0x360] ;  /* 0x00006c00ff0577ac */ /* 0x000e620008000800 */
[----:B------:R-:W-:Y:S01]  /*0030*/  BSSY.RECONVERGENT B6, `(.L_x_59) ;  /* 0x0000015000067945 */ /* 0x000fe20003800200 */
[----:B------:R-:W2:Y:S01]  /*0040*/  S2R R16, SR_TID.X ;  /* 0x0000000000107919 */ /* 0x000ea20000002100 */
[----:B------:R-:W3:Y:S01]  /*0050*/  LDCU UR4, c[0x0][0x398] ;  /* 0x00007300ff0477ac */ /* 0x000ee20008000800 */
[----:B------:R-:W4:Y:S01]  /*0060*/  LDCU UR6, c[0x0][0x398] ;  /* 0x00007300ff0677ac */ /* 0x000f220008000800 */
[----:B------:R-:W0:Y:S01]  /*0070*/  LDCU.64 UR36, c[0x0][0x358] ;  /* 0x00006b00ff2477ac */ /* 0x000e220008000a00 */
[----:B---3--:R-:W-:-:S04]  /*0080*/  ULEA.HI UR4, UR4, UR4, URZ, 0x1 ;  /* 0x0000000404047291 */ /* 0x008fc8000f8f08ff */
[----:B------:R-:W-:Y:S01]  /*0090*/  USHF.R.S32.HI UR4, URZ, 0x1, UR4 ;  /* 0x00000001ff047899 */ /* 0x000fe20008011404 */
[----:B----4-:R-:W-:Y:S02]  /*00a0*/  IMAD.U32 R18, RZ, RZ, UR6 ;  /* 0x00000006ff127e24 */ /* 0x010fe4000f8e00ff */
[----:B-1----:R-:W-:-:S03]  /*00b0*/  IMAD R17, R17, UR5, RZ ;  /* 0x0000000511117c24 */ /* 0x002fc6000f8e02ff */
[----:B------:R-:W-:Y:S02]  /*00c0*/  IMAD.U32 R19, RZ, RZ, UR4 ;  /* 0x00000004ff137e24 */ /* 0x000fe4000f8e00ff */
[----:B--2---:R-:W-:-:S05]  /*00d0*/  IMAD R17, R17, 0x2, R16 ;  /* 0x0000000211117824 */ /* 0x004fca00078e0210 */
[----:B------:R-:W-:-:S13]  /*00e0*/  ISETP.NE.AND P0, PT, R17, RZ, PT ;  /* 0x000000ff1100720c */ /* 0x000fda0003f05270 */
[----:B0-----:R-:W-:Y:S05]  /*00f0*/  @P0 BRA `(.L_x_60) ;  /* 0x0000000000200947 */ /* 0x001fea0003800000 */
[----:B------:R-:W-:Y:S01]  /*0100*/  MOV R0, 0x10 ;  /* 0x0000001000007802 */ /* 0x000fe20000000f00 */
[----:B------:R-:W0:Y:S01]  /*0110*/  LDCU.64 UR4, c[0x4][0x8] ;  /* 0x01000100ff0477ac */ /* 0x000e220008000a00 */
[----:B------:R-:W-:Y:S02]  /*0120*/  CS2R R6, SRZ ;  /* 0x0000000000067805 */ /* 0x000fe4000001ff00 */
[----:B------:R1:W2:Y:S01]  /*0130*/  LDC.64 R2, c[0x4][R0] ;  /* 0x0100000000027b82 */ /* 0x0002a20000000a00 */
[----:B0-----:R-:W-:Y:S01]  /*0140*/  MOV R4, UR4 ;  /* 0x0000000400047c02 */ /* 0x001fe20008000f00 */
[----:B-1----:R-:W-:-:S07]  /*0150*/  IMAD.U32 R5, RZ, RZ, UR5 ;  /* 0x00000005ff057e24 */ /* 0x002fce000f8e00ff */
[----:B------:R-:W-:-:S07]  /*0160*/  LEPC R20, `(.L_x_60) ;  /* 0x000000001014794e */ /* 0x000fce0000000000 */
[----:B--2---:R-:W-:Y:S05]  /*0170*/  CALL.ABS.NOINC R2 ;  /* 0x0000000002007343 */ /* 0x004fea0003c00000 */
.L_x_60:
[----:B------:R-:W-:Y:S05]  /*0180*/  BSYNC.RECONVERGENT B6 ;  /* 0x0000000000067941 */ /* 0x000fea0003800200 */
.L_x_59:
[----:B------:R-:W0:Y:S08]  /*0190*/  LDC.64 R2, c[0x0][0x380] ;  /* 0x0000e000ff027b82 */ /* 0x000e300000000a00 */
[----:B------:R-:W1:Y:S08]  /*01a0*/  LDC.64 R4, c[0x0][0x388] ;  /* 0x0000e200ff047b82 */ /* 0x000e700000000a00 */
[----:B------:R-:W2:Y:S01]  /*01b0*/  S2UR UR5, SR_CgaCtaId ;  /* 0x00000000000579c3 */ /* 0x000ea20000008800 */
[----:B0-----:R-:W-:-:S07]  /*01c0*/  IMAD.WIDE.U32 R2, R16, 0x4, R2 ;  /* 0x0000000410027825 */ /* 0x001fce00078e0002 */
[----:B------:R-:W0:Y:S01]  /*01d0*/  LDC R13, c[0x0][0x398] ;  /* 0x0000e600ff0d7b82 */ /* 0x000e220000000800 */
[C---:B------:R-:W-:Y:S02]  /*01e0*/  IMAD.WIDE R6, R19.reuse, 0x4, R2 ;  /* 0x0000000413067825 */ /* 0x040fe400078e0202 */
[----:B------:R3:W4:Y:S02]  /*01f0*/  LDG.E R2, desc[UR36][R2.64] ;  /* 0x0000002402027981 */ /* 0x000724000c1e1900 */
[----:B-1----:R-:W-:Y:S02]  /*0200*/  IMAD.WIDE.U32 R4, R16, 0x4, R4 ;  /* 0x0000000410047825 */ /* 0x002fe400078e0004 */
[----:B------:R-:W5:Y:S02]  /*0210*/  LDG.E R6, desc[UR36][R6.64] ;  /* 0x0000002406067981 */ /* 0x000f64000c1e1900 */
[----:B------:R-:W-:Y:S02]  /*0220*/  IMAD.WIDE R8, R19, 0x4, R4 ;  /* 0x0000000413087825 */ /* 0x000fe400078e0204 */
[----:B------:R1:W5:Y:S04]  /*0230*/  LDG.E R4, desc[UR36][R4.64] ;  /* 0x0000002404047981 */ /* 0x000368000c1e1900 */
[----:B------:R-:W5:Y:S01]  /*0240*/  LDG.E R8, desc[UR36][R8.64] ;  /* 0x0000002408087981 */ /* 0x000f62000c1e1900 */
[----:B------:R-:W-:-:S02]  /*0250*/  UMOV UR4, 0x400 ;  /* 0x0000040000047882 */ /* 0x000fc40000000000 */
[----:B--2---:R-:W-:Y:S01]  /*0260*/  ULEA UR4, UR5, UR4, 0x18 ;  /* 0x0000000405047291 */ /* 0x004fe2000f8ec0ff */
[----:B0-----:R-:W-:-:S05]  /*0270*/  IMAD.IADD R0, R16, 0x1, R13 ;  /* 0x0000000110007824 */ /* 0x001fca00078e020d */
[----:B------:R-:W-:-:S05]  /*0280*/  LEA R10, R0, UR4, 0x2 ;  /* 0x00000004000a7c11 */ /* 0x000fca000f8e10ff */
[----:B------:R-:W-:Y:S01]  /*0290*/  IMAD R11, R19, 0x4, R10 ;  /* 0x00000004130b7824 */ /* 0x000fe200078e020a */
[----:B---3--:R-:W-:-:S03]  /*02a0*/  LEA R3, R13, R10, 0x2 ;  /* 0x0000000a0d037211 */ /* 0x008fc600078e10ff */
[C---:B-1----:R-:W-:Y:S01]  /*02b0*/  IMAD R5, R13.reuse, 0x4, R11 ;  /* 0x000000040d057824 */ /* 0x042fe200078e020b */
[----:B------:R-:W-:Y:S02]  /*02c0*/  LEA R0, R16, UR4, 0x2 ;  /* 0x0000000410007c11 */ /* 0x000fe4000f8e10ff */
[----:B------:R-:W-:Y:S01]  /*02d0*/  ISETP.GE.AND P0, PT, R13, 0x2, PT ;  /* 0x000000020d00780c */ /* 0x000fe20003f06270 */
[----:B----4-:R0:W-:Y:S04]  /*02e0*/  STS [R10], R2 ;  /* 0x000000020a007388 */ /* 0x0101e80000000800 */
[----:B-----5:R-:W-:Y:S04]  /*02f0*/  STS [R3], R4 ;  /* 0x0000000403007388 */ /* 0x020fe80000000800 */
[----:B------:R-:W-:Y:S04]  /*0300*/  STS [R11], R6 ;  /* 0x000000060b007388 */ /* 0x000fe80000000800 */
[----:B------:R-:W-:Y:S04]  /*0310*/  STS [R5], R8 ;  /* 0x0000000805007388 */ /* 0x000fe80000000800 */
[----:B------:R-:W1:Y:S04]  /*0320*/  LDS R9, [R11] ;  /* 0x000000000b097984 */ /* 0x000e680000000800 */
[----:B------:R-:W-:Y:S04]  /*0330*/  LDS R7, [R10] ;  /* 0x000000000a077984 */ /* 0x000fe80000000800 */
[----:B------:R-:W2:Y:S01]  /*0340*/  LDS R12, [R3] ;  /* 0x00000000030c7984 */ /* 0x000ea20000000800 */
[----:B0-----:R-:W-:-:S02]  /*0350*/  IMAD.MOV.U32 R2, RZ, RZ, 0x1 ;  /* 0x00000001ff027424 */ /* 0x001fc400078e00ff */
[----:B-1----:R-:W-:-:S04]  /*0360*/  FMUL R14, R8, R9 ;  /* 0x00000009080e7220 */ /* 0x002fc80000400000 */
[----:B--2---:R-:W-:-:S05]  /*0370*/  FFMA R7, R7, R12, R14 ;  /* 0x0000000c07077223 */ /* 0x004fca000000000e */
[----:B------:R0:W-:Y:S01]  /*0380*/  STS [R0], R7 ;  /* 0x0000000700007388 */ /* 0x0001e20000000800 */
[----:B------:R-:W-:Y:S05]  /*0390*/  @!P0 BRA `(.L_x_61) ;  /* 0x00000000001c8947 */ /* 0x000fea0003800000 */
[----:B------:R-:W-:Y:S01]  /*03a0*/  BSSY.RECONVERGENT B0, `(.L_x_61) ;  /* 0x0000006000007945 */ /* 0x000fe20003800200 */
[----:B------:R-:W-:-:S07]  /*03b0*/  IMAD.MOV.U32 R2, RZ, RZ, 0x1 ;  /* 0x00000001ff027424 */ /* 0x000fce00078e00ff */
.L_x_62:
[----:B------:R-:W-:Y:S02]  /*03c0*/  ISETP.GT.U32.AND P0, PT, R18, 0x3, PT ;  /* 0x000000031200780c */ /* 0x000fe40003f04070 */
[----:B------:R-:W-:Y:S02]  /*03d0*/  SHF.R.U32.HI R18, RZ, 0x1, R18 ;  /* 0x00000001ff127819 */ /* 0x000fe40000011612 */
[----:B------:R-:W-:-:S09]  /*03e0*/  IADD3 R2, PT, PT, R2, 0x1, RZ ;  /* 0x0000000102027810 */ /* 0x000fd20007ffe0ff */
[----:B------:R-:W-:Y:S05]  /*03f0*/  @P0 BRA `(.L_x_62) ;  /* 0xfffffffc00f00947 */ /* 0x000fea000383ffff */
[----:B------:R-:W-:Y:S05]  /*0400*/  BSYNC.RECONVERGENT B0 ;  /* 0x0000000000007941 */ /* 0x000fea0003800200 */
.L_x_61:
[----:B------:R-:W-:Y:S01]  /*0410*/  ISETP.GE.U32.AND P0, PT, R2, 0x2, PT ;  /* 0x000000020200780c */ /* 0x000fe20003f06070 */
[----:B------:R-:W-:-:S12]  /*0420*/  BSSY.RECONVERGENT B0, `(.L_x_63) ;  /* 0x000003c000007945 */ /* 0x000fd80003800200 */
[----:B------:R-:W-:Y:S05]  /*0430*/  @!P0 BRA `(.L_x_64) ;  /* 0x0000000000e88947 */ /* 0x000fea0003800000 */
[C---:B------:R-:W-:Y:S02]  /*0440*/  VIADD R3, R2.reuse, 0xffffffff ;  /* 0xffffffff02037836 */ /* 0x040fe40000000000 */
[----:B------:R-:W-:-:S03]  /*0450*/  VIADD R2, R2, 0xfffffffe ;  /* 0xfffffffe02027836 */ /* 0x000fc60000000000 */
[----:B------:R-:W-:Y:S02]  /*0460*/  LOP3.LUT R6, R3, 0x3, RZ, 0xc0, !PT ;  /* 0x0000000303067812 */ /* 0x000fe400078ec0ff */
[----:B------:R-:W-:Y:S02]  /*0470*/  ISETP.GE.U32.AND P1, PT, R2, 0x3, PT ;  /* 0x000000030200780c */ /* 0x000fe40003f26070 */
[----:B------:R-:W-:-:S11]  /*0480*/  ISETP.NE.AND P0, PT, R6, RZ, PT ;  /* 0x000000ff0600720c */ /* 0x000fd60003f05270 */
[----:B------:R-:W-:Y:S05]  /*0490*/  @!P1 BRA `(.L_x_65) ;  /* 0x0000000000989947 */ /* 0x000fea0003800000 */
[----:B------:R-:W-:-:S05]  /*04a0*/  LOP3.LUT R2, R3, 0xfffffffc, RZ, 0xc0, !PT ;  /* 0xfffffffc03027812 */ /* 0x000fca00078ec0ff */
[----:B------:R-:W-:-:S07]  /*04b0*/  IMAD.MOV R2, RZ, RZ, -R2 ;  /* 0x000000ffff027224 */ /* 0x000fce00078e0a02 */
.L_x_66:
[----:B------:R-:W-:Y:S01]  /*04c0*/  ISETP.GE.AND P1, PT, R16, R19, PT ;  /* 0x000000131000720c */ /* 0x000fe20003f26270 */
[----:B------:R-:W-:Y:S05]  /*04d0*/  WARPSYNC.ALL ;  /* 0x0000000000007948 */ /* 0x000fea0003800000 */
[----:B------:R-:W-:-:S07]  /*04e0*/  VIADD R2, R2, 0x4 ;  /* 0x0000000402027836 */ /* 0x000fce0000000000 */
[----:B------:R-:W-:Y:S01]  /*04f0*/  @!P1 LEA R3, R19, R0, 0x2 ;  /* 0x0000000013039211 */ /* 0x000fe200078e10ff */
[----:B------:R-:W-:Y:S01]  /*0500*/  @!P1 LDS R4, [R0] ;  /* 0x0000000000049984 */ /* 0x000fe20000000800 */
[----:B------:R-:W-:-:S04]  /*0510*/  @!P1 SHF.R.U32.HI R19, RZ, 0x1, R19 ;  /* 0x00000001ff139819 */ /* 0x000fc80000011613 */
[----:B-1----:R-:W1:Y:S01]  /*0520*/  @!P1 LDS R3, [R3] ;  /* 0x0000000003039984 */ /* 0x002e620000000800 */
[----:B------:R-:W-:-:S13]  /*0530*/  ISETP.GE.AND P2, PT, R16, R19, PT ;  /* 0x000000131000720c */ /* 0x000fda0003f46270 */
[----:B------:R-:W-:Y:S01]  /*0540*/  @!P2 IMAD R8, R19, 0x4, R0 ;  /* 0x000000041308a824 */ /* 0x000fe200078e0200 */
[----:B------:R-:W-:Y:S01]  /*0550*/  @!P2 SHF.R.U32.HI R19, RZ, 0x1, R19 ;  /* 0x00000001ff13a819 */ /* 0x000fe20000011613 */
[----:B-1----:R-:W-:-:S05]  /*0560*/  @!P1 FADD R5, R3, R4 ;  /* 0x0000000403059221 */ /* 0x002fca0000000000 */
[----:B------:R-:W-:Y:S01]  /*0570*/  @!P1 STS [R0], R5 ;  /* 0x0000000500009388 */ /* 0x000fe20000000800 */
[----:B------:R-:W-:Y:S01]  /*0580*/  BAR.SYNC.DEFER_BLOCKING 0x0 ;  /* 0x0000000000007b1d */ /* 0x000fe20000010000 */
[----:B------:R-:W-:-:S13]  /*0590*/  ISETP.GE.AND P1, PT, R16, R19, PT ;  /* 0x000000131000720c */ /* 0x000fda0003f26270 */
[----:B------:R-:W-:Y:S01]  /*05a0*/  @!P1 IMAD R9, R19, 0x4, R0 ;  /* 0x0000000413099824 */ /* 0x000fe200078e0200 */
[----:B------:R-:W-:Y:S01]  /*05b0*/  @!P1 SHF.R.U32.HI R19, RZ, 0x1, R19 ;  /* 0x00000001ff139819 */ /* 0x000fe20000011613 */
[----:B------:R-:W-:Y:S04]  /*05c0*/  @!P2 LDS R4, [R8] ;  /* 0x000000000804a984 */ /* 0x000fe80000000800 */
[----:B0-----:R-:W0:Y:S02]  /*05d0*/  @!P2 LDS R7, [R0] ;  /* 0x000000000007a984 */ /* 0x001e240000000800 */
[----:B0-----:R-:W-:-:S05]  /*05e0*/  @!P2 FADD R7, R4, R7 ;  /* 0x000000070407a221 */ /* 0x001fca0000000000 */
[----:B------:R-:W-:Y:S01]  /*05f0*/  @!P2 STS [R0], R7 ;  /* 0x000000070000a388 */ /* 0x000fe20000000800 */
[----:B------:R-:W-:Y:S01]  /*0600*/  BAR.SYNC.DEFER_BLOCKING 0x0 ;  /* 0x0000000000007b1d */ /* 0x000fe20000010000 */
[----:B------:R-:W-:-:S05]  /*0610*/  ISETP.GE.AND P2, PT, R16, R19, PT ;  /* 0x000000131000720c */ /* 0x000fca0003f46270 */
[----:B------:R-:W-:Y:S04]  /*0620*/  @!P1 LDS R3, [R9] ;  /* 0x0000000009039984 */ /* 0x000fe80000000800 */
[----:B------:R-:W0:Y:S02]  /*0630*/  @!P1 LDS R4, [R0] ;  /* 0x0000000000049984 */ /* 0x000e240000000800 */
[----:B0-----:R-:W-:Y:S02]  /*0640*/  @!P1 FADD R3, R3, R4 ;  /* 0x0000000403039221 */ /* 0x001fe40000000000 */
[----:B------:R-:W-:Y:S02]  /*0650*/  @!P2 LEA R4, R19, R0, 0x2 ;  /* 0x000000001304a211 */ /* 0x000fe400078e10ff */
[----:B------:R-:W-:Y:S01]  /*0660*/  @!P2 SHF.R.U32.HI R19, RZ, 0x1, R19 ;  /* 0x00000001ff13a819 */ /* 0x000fe20000011613 */
[----:B------:R-:W-:Y:S01]  /*0670*/  @!P1 STS [R0], R3 ;  /* 0x0000000300009388 */ /* 0x000fe20000000800 */
[----:B------:R-:W-:Y:S01]  /*0680*/  BAR.SYNC.DEFER_BLOCKING 0x0 ;  /* 0x0000000000007b1d */ /* 0x000fe20000010000 */
[----:B------:R-:W-:-:S05]  /*0690*/  ISETP.NE.AND P1, PT, R2, RZ, PT ;  /* 0x000000ff0200720c */ /* 0x000fca0003f25270 */
[----:B------:R-:W-:Y:S04]  /*06a0*/  @!P2 LDS R4, [R4] ;  /* 0x000000000404a984 */ /* 0x000fe80000000800 */
[----:B------:R-:W0:Y:S02]  /*06b0*/  @!P2 LDS R5, [R0] ;  /* 0x000000000005a984 */ /* 0x000e240000000800 */
[----:B0-----:R-:W-:-:S05]  /*06c0*/  @!P2 FADD R5, R4, R5 ;  /* 0x000000050405a221 */ /* 0x001fca0000000000 */
[----:B------:R1:W-:Y:S01]  /*06d0*/  @!P2 STS [R0], R5 ;  /* 0x000000050000a388 */ /* 0x0003e20000000800 */
[----:B------:R-:W-:Y:S06]  /*06e0*/  BAR.SYNC.DEFER_BLOCKING 0x0 ;  /* 0x0000000000007b1d */ /* 0x000fec0000010000 */
[----:B------:R-:W-:Y:S05]  /*06f0*/  @P1 BRA `(.L_x_66) ;  /* 0xfffffffc00701947 */ /* 0x000fea000383ffff */
.L_x_65:
[----:B------:R-:W-:Y:S05]  /*0700*/  @!P0 BRA `(.L_x_64) ;  /* 0x0000000000348947 */ /* 0x000fea0003800000 */
[----:B------:R-:W-:-:S07]  /*0710*/  IMAD.MOV R2, RZ, RZ, -R6 ;  /* 0x000000ffff027224 */ /* 0x000fce00078e0a06 */
.L_x_67:
[----:B------:R-:W-:Y:S01]  /*0720*/  ISETP.GE.AND P1, PT, R16, R19, PT ;  /* 0x000000131000720c */ /* 0x000fe20003f26270 */
[----:B------:R-:W-:Y:S01]  /*0730*/  VIADD R2, R2, 0x1 ;  /* 0x0000000102027836 */ /* 0x000fe20000000000 */
[----:B------:R-:W-:Y:S05]  /*0740*/  WARPSYNC.ALL ;  /* 0x0000000000007948 */ /* 0x000fea0003800000 */
[----:B------:R-:W-:-:S06]  /*0750*/  ISETP.NE.AND P0, PT, R2, RZ, PT ;  /* 0x000000ff0200720c */ /* 0x000fcc0003f05270 */
[----:B-1----:R-:W-:Y:S01]  /*0760*/  @!P1 LEA R5, R19, R0, 0x2 ;  /* 0x0000000013059211 */ /* 0x002fe200078e10ff */
[----:B------:R-:W-:Y:S01]  /*0770*/  @!P1 LDS R4, [R0] ;  /* 0x0000000000049984 */ /* 0x000fe20000000800 */
[----:B------:R-:W-:-:S03]  /*0780*/  @!P1 SHF.R.U32.HI R19, RZ, 0x1, R19 ;  /* 0x00000001ff139819 */ /* 0x000fc60000011613 */
[----:B--2---:R-:W1:Y:S02]  /*0790*/  @!P1 LDS R3, [R5] ;  /* 0x0000000005039984 */ /* 0x004e640000000800 */
[----:B-1----:R-:W-:-:S05]  /*07a0*/  @!P1 FADD R3, R3, R4 ;  /* 0x0000000403039221 */ /* 0x002fca0000000000 */
[----:B------:R2:W-:Y:S01]  /*07b0*/  @!P1 STS [R0], R3 ;  /* 0x0000000300009388 */ /* 0x0005e20000000800 */
[----:B------:R-:W-:Y:S06]  /*07c0*/  BAR.SYNC.DEFER_BLOCKING 0x0 ;  /* 0x0000000000007b1d */ /* 0x000fec0000010000 */
[----:B------:R-:W-:Y:S05]  /*07d0*/  @P0 BRA `(.L_x_67) ;  /* 0xfffffffc00d00947 */ /* 0x000fea000383ffff */
.L_x_64:
[----:B------:R-:W-:Y:S05]  /*07e0*/  BSYNC.RECONVERGENT B0 ;  /* 0x0000000000007941 */ /* 0x000fea0003800200 */
.L_x_63:
[----:B------:R-:W-:-:S13]  /*07f0*/  ISETP.NE.AND P0, PT, R16, RZ, PT ;  /* 0x000000ff1000720c */ /* 0x000fda0003f05270 */
[----:B------:R-:W-:Y:S05]  /*0800*/  @P0 EXIT ;  /* 0x000000000000094d */ /* 0x000fea0003800000 */
[----:B------:R-:W3:Y:S01]  /*0810*/  S2UR UR5, SR_CgaCtaId ;  /* 0x00000000000579c3 */ /* 0x000ee20000008800 */
[----:B------:R-:W-:-:S07]  /*0820*/  UMOV UR4, 0x400 ;  /* 0x0000040000047882 */ /* 0x000fce0000000000 */
[----:B--2---:R-:W2:Y:S01]  /*0830*/  LDC.64 R2, c[0x0][0x390] ;  /* 0x0000e400ff027b82 */ /* 0x004ea20000000a00 */
[----:B---3--:R-:W-:Y:S01]  /*0840*/  ULEA UR4, UR5, UR4, 0x18 ;  /* 0x0000000405047291 */ /* 0x008fe2000f8ec0ff */
[----:B--2---:R-:W-:-:S08]  /*0850*/  IMAD.WIDE R2, R17, 0x4, R2 ;  /* 0x0000000411027825 */ /* 0x004fd000078e0202 */
[----:B-1----:R-:W1:Y:S04]  /*0860*/  LDS R5, [UR4] ;  /* 0x00000004ff057984 */ /* 0x002e680008000800 */
[----:B-1----:R-:W-:Y:S01]  /*0870*/  STG.E desc[UR36][R2.64], R5 ;  /* 0x0000000502007986 */ /* 0x002fe2000c101924 */
[----:B------:R-:W-:Y:S05]  /*0880*/  EXIT ;  /* 0x000000000000794d */ /* 0x000fea0003800000 */
.L_x_68:
        /* <DEDUP_REMOVED lines=15> */
.L_x_95:


//--------------------- .text._Z12globalMemSumPfi --------------------------
	.section	.text._Z12globalMemSumPfi,"ax",@progbits
	.align	128
        .global         _Z12globalMemSumPfi
        .type           _Z12globalMemSumPfi,@function
        .size           _Z12globalMemSumPfi,(.L_x_96 - _Z12globalMemSumPfi)
        .other          _Z12globalMemSumPfi,@"STO_CUDA_ENTRY STV_DEFAULT"
_Z12globalMemSumPfi:
.text._Z12globalMemSumPfi:
[----:B------:R-:W-:Y:S01]  /*0000*/  LDC R1, c[0x0][0x37c] ;  /* 0x0000df00ff017b82 */ /* 0x000fe20000000800 */
[----:B------:R-:W0:Y:S01]  /*0010*/  S2R R0, SR_TID.X ;  /* 0x0000000000007919 */ /* 0x000e220000002100 */
[----:B------:R-:W1:Y:S06]  /*0020*/  LDCU UR6, c[0x0][0x388] ;  /* 0x00007100ff0677ac */ /* 0x000e6c0008000800 */
[----:B------:R-:W2:Y:S01]  /*0030*/  S2UR UR5, SR_CTAID.X ;  /* 0x00000000000579c3 */ /* 0x000ea20000002500 */
[----:B------:R-:W3:Y:S07]  /*0040*/  LDCU.64 UR8, c[0x0][0x358] ;  /* 0x00006b00ff0877ac */ /* 0x000eee0008000a00 */
[----:B------:R-:W2:Y:S08]  /*0050*/  LDC R5, c[0x0][0x360] ;  /* 0x0000d800ff057b82 */ /* 0x000eb00000000800 */
[----:B------:R-:W4:Y:S01]  /*0060*/  LDC.64 R2, c[0x0][0x380] ;  /* 0x0000e000ff027b82 */ /* 0x000f220000000a00 */
[----:B-1----:R-:W-:-:S02]  /*0070*/  UISETP.GE.AND UP0, UPT, UR6, 0x2, UPT ;  /* 0x000000020600788c */ /* 0x002fc4000bf06270 */
[----:B------:R-:W-:-:S03]  /*0080*/  ULEA.HI UR4, UR6, UR6, URZ, 0x1 ;  /* 0x0000000606047291 */ /* 0x000fc6000f8f08ff */
[----:B------:R-:W-:Y:S01]  /*0090*/  UMOV UR6, 0x1 ;  /* 0x0000000100067882 */ /* 0x000fe20000000000 */
[----:B------:R-:W-:Y:S01]  /*00a0*/  USHF.R.S32.HI UR4, URZ, 0x1, UR4 ;  /* 0x00000001ff047899 */ /* 0x000fe20008011404 */
[----:B--2---:R-:W-:-:S04]  /*00b0*/  IMAD R5, R5, UR5, RZ ;  /* 0x0000000505057c24 */ /* 0x004fc8000f8e02ff */
[----:B0-----:R-:W-:Y:S01]  /*00c0*/  IMAD R5, R5, 0x2, R0 ;  /* 0x0000000205057824 */ /* 0x001fe200078e0200 */
[----:B---3--:R-:W-:Y:S06]  /*00d0*/  BRA.U !UP0, `(.L_x_69) ;  /* 0x00000001081c7547 */ /* 0x008fec000b800000 */
[----:B------:R-:W0:Y:S01]  /*00e0*/  LDCU UR5, c[0x0][0x388] ;  /* 0x00007100ff0577ac */ /* 0x000e220008000800 */
[----:B------:R-:W-:-:S05]  /*00f0*/  UMOV UR6, 0x1 ;  /* 0x0000000100067882 */ /* 0x000fca0000000000 */
.L_x_70:
[----:B0-----:R-:W-:Y:S02]  /*0100*/  UISETP.GT.U32.AND UP0, UPT, UR5, 0x3, UPT ;  /* 0x000000030500788c */ /* 0x001fe4000bf04070 */
[----:B------:R-:W-:Y:S02]  /*0110*/  USHF.R.U32.HI UR7, URZ, 0x1, UR5 ;  /* 0x00000001ff077899 */ /* 0x000fe40008011605 */
[----:B------:R-:W-:-:S05]  /*0120*/  UIADD3 UR6, UPT, UPT, UR6, 0x1, URZ ;  /* 0x0000000106067890 */ /* 0x000fca000fffe0ff */
[----:B------:R-:W-:Y:S01]  /*0130*/  UMOV UR5, UR7 ;  /* 0x0000000700057c82 */ /* 0x000fe20008000000 */
[----:B------:R-:W-:Y:S06]  /*0140*/  BRA.U UP0, `(.L_x_70) ;  /* 0xfffffffd00ec7547 */ /* 0x000fec000b83ffff */
.L_x_69:
[----:B------:R-:W-:Y:S01]  /*0150*/  UISETP.GE.U32.AND UP0, UPT, UR6, 0x4, UPT ;  /* 0x000000040600788c */ /* 0x000fe2000bf06070 */
[----:B----4-:R-:W-:Y:S01]  /*0160*/  IMAD.WIDE R2, R5, 0x4, R2 ;  /* 0x0000000405027825 */ /* 0x010fe200078e0202 */
[----:B------:R-:W-:-:S03]  /*0170*/  ULOP3.LUT UR5, UR6, 0x3, URZ, 0xc0, !UPT ;  /* 0x0000000306057892 */ /* 0x000fc6000f8ec0ff */
[----:B------:R-:W-:-:S04]  /*0180*/  IMAD.U32 R5, RZ, RZ, UR4 ;  /* 0x00000004ff057e24 */ /* 0x000fc8000f8e00ff */
[----:B------:R-:W-:Y:S05]  /*0190*/  BRA.U !UP0, `(.L_x_71) ;  /* 0x0000000108b07547 */ /* 0x000fea000b800000 */
[----:B------:R-:W-:-:S04]  /*01a0*/  ULOP3.LUT UR6, UR6, 0xfffffffc, URZ, 0xc0, !UPT ;  /* 0xfffffffc06067892 */ /* 0x000fc8000f8ec0ff */
[----:B------:R-:W-:-:S12]  /*01b0*/  UIADD3 UR6, UPT, UPT, -UR6, URZ, URZ ;  /* 0x000000ff06067290 */ /* 0x000fd8000fffe1ff */
.L_x_74:
[----:B------:R-:W-:-:S13]  /*01c0*/  ISETP.GE.U32.AND P1, PT, R0, R5, PT ;  /* 0x000000050000720c */ /* 0x000fda0003f26070 */
[C---:B------:R-:W-:Y:S01]  /*01d0*/  @!P1 IMAD.WIDE R6, R5.reuse, 0x4, R2 ;  /* 0x0000000405069825 */ /* 0x040fe200078e0202 */
[----:B0-----:R-:W2:Y:S05]  /*01e0*/  @!P1 LDG.E R9, desc[UR8][R2.64] ;  /* 0x0000000802099981 */ /* 0x001eaa000c1e1900 */
[----:B------:R-:W2:Y:S01]  /*01f0*/  @!P1 LDG.E R6, desc[UR8][R6.64] ;  /* 0x0000000806069981 */ /* 0x000ea2000c1e1900 */
[----:B------:R-:W-:-:S04]  /*0200*/  @!P1 LEA.HI R4, R5, R5, RZ, 0x1 ;  /* 0x0000000505049211 */ /* 0x000fc800078f08ff */
[----:B------:R-:W-:-:S04]  /*0210*/  @!P1 SHF.R.S32.HI R5, RZ, 0x1, R4 ;  /* 0x00000001ff059819 */ /* 0x000fc80000011404 */
[----:B------:R-:W-:Y:S01]  /*0220*/  ISETP.GE.U32.AND P0, PT, R0, R5, PT ;  /* 0x000000050000720c */ /* 0x000fe20003f06070 */
[----:B-12---:R-:W-:-:S12]  /*0230*/  @!P1 FADD R11, R6, R9 ;  /* 0x00000009060b9221 */ /* 0x006fd80000000000 */
[C---:B------:R-:W-:Y:S01]  /*0240*/  @!P0 IMAD.WIDE R8, R5.reuse, 0x4, R2 ;  /* 0x0000000405088825 */ /* 0x040fe200078e0202 */
[----:B------:R0:W-:Y:S01]  /*0250*/  @!P1 STG.E desc[UR8][R2.64], R11 ;  /* 0x0000000b02009986 */ /* 0x0001e2000c101908 */
[----:B------:R-:W-:Y:S06]  /*0260*/  BAR.SYNC.DEFER_BLOCKING 0x0 ;  /* 0x0000000000007b1d */ /* 0x000fec0000010000 */
[----:B------:R-:W2:Y:S04]  /*0270*/  @!P0 LDG.E R8, desc[UR8][R8.64] ;  /* 0x0000000808088981 */ /* 0x000ea8000c1e1900 */
[----:B------:R-:W2:Y:S01]  /*0280*/  @!P0 LDG.E R13, desc[UR8][R2.64] ;  /* 0x00000008020d8981 */ /* 0x000ea2000c1e1900 */
[----:B------:R-:W-:-:S04]  /*0290*/  @!P0 LEA.HI R4, R5, R5, RZ, 0x1 ;  /* 0x0000000505048211 */ /* 0x000fc800078f08ff */
[----:B------:R-:W-:-:S04]  /*02a0*/  @!P0 SHF.R.S32.HI R5, RZ, 0x1, R4 ;  /* 0x00000001ff058819 */ /* 0x000fc80000011404 */
[----:B------:R-:W-:-:S13]  /*02b0*/  ISETP.GE.U32.AND P1, PT, R0, R5, PT ;  /* 0x000000050000720c */ /* 0x000fda0003f26070 */
[----:B------:R-:W-:-:S04]  /*02c0*/  @!P1 IMAD.WIDE R6, R5, 0x4, R2 ;  /* 0x0000000405069825 */ /* 0x000fc800078e0202 */
[----:B--2---:R-:W-:-:S05]  /*02d0*/  @!P0 FADD R13, R8, R13 ;  /* 0x0000000d080d8221 */ /* 0x004fca0000000000 */
[----:B------:R1:W-:Y:S01]  /*02e0*/  @!P0 STG.E desc[UR8][R2.64], R13 ;  /* 0x0000000d02008986 */ /* 0x0003e2000c101908 */
[----:B------:R-:W-:Y:S06]  /*02f0*/  BAR.SYNC.DEFER_BLOCKING 0x0 ;  /* 0x0000000000007b1d */ /* 0x000fec0000010000 */
[----:B------:R-:W2:Y:S04]  /*0300*/  @!P1 LDG.E R6, desc[UR8][R6.64] ;  /* 0x0000000806069981 */ /* 0x000ea8000c1e1900 */
[----:B0-----:R-:W2:Y:S01]  /*0310*/  @!P1 LDG.E R11, desc[UR8][R2.64] ;  /* 0x00000008020b9981 */ /* 0x001ea2000c1e1900 */
[----:B------:R-:W-:Y:S01]  /*0320*/  @!P1 LEA.HI R4, R5, R5, RZ, 0x1 ;  /* 0x0000000505049211 */ /* 0x000fe200078f08ff */
[----:B------:R-:W-:Y:S01]  /*0330*/  UIADD3 UR6, UPT, UPT, UR6, 0x4, URZ ;  /* 0x0000000406067890 */ /* 0x000fe2000fffe0ff */
[----:B------:R-:W-:Y:S02]  /*0340*/  BSSY.RECONVERGENT B0, `(.L_x_72) ;  /* 0x000000f000007945 */ /* 0x000fe40003800200 */
[----:B------:R-:W-:Y:S01]  /*0350*/  @!P1 SHF.R.S32.HI R5, RZ, 0x1, R4 ;  /* 0x00000001ff059819 */ /* 0x000fe20000011404 */
[----:B------:R-:W-:-:S03]  /*0360*/  UISETP.NE.AND UP0, UPT, UR6, URZ, UPT ;  /* 0x000000ff0600728c */ /* 0x000fc6000bf05270 */
[----:B------:R-:W-:Y:S01]  /*0370*/  ISETP.GE.U32.AND P0, PT, R0, R5, PT ;  /* 0x000000050000720c */ /* 0x000fe20003f06070 */
[----:B--2---:R-:W-:-:S05]  /*0380*/  @!P1 FADD R11, R6, R11 ;  /* 0x0000000b060b9221 */ /* 0x004fca0000000000 */
[----:B------:R1:W-:Y:S01]  /*0390*/  @!P1 STG.E desc[UR8][R2.64], R11 ;  /* 0x0000000b02009986 */ /* 0x0003e2000c101908 */
[----:B------:R-:W-:Y:S06]  /*03a0*/  BAR.SYNC.DEFER_BLOCKING 0x0 ;  /* 0x0000000000007b1d */ /* 0x000fec0000010000 */
[----:B------:R-:W-:Y:S05]  /*03b0*/  @P0 BRA `(.L_x_73) ;  /* 0x00000000001c0947 */ /* 0x000fea0003800000 */
[C---:B------:R-:W-:Y:S01]  /*03c0*/  IMAD.WIDE R6, R5.reuse, 0x4, R2 ;  /* 0x0000000405067825 */ /* 0x040fe200078e0202 */
[----:B------:R-:W2:Y:S05]  /*03d0*/  LDG.E R9, desc[UR8][R2.64] ;  /* 0x0000000802097981 */ /* 0x000eaa000c1e1900 */
[----:B------:R-:W2:Y:S01]  /*03e0*/  LDG.E R6, desc[UR8][R6.64] ;  /* 0x0000000806067981 */ /* 0x000ea2000c1e1900 */
[----:B------:R-:W-:-:S04]  /*03f0*/  LEA.HI R5, R5, R5, RZ, 0x1 ;  /* 0x0000000505057211 */ /* 0x000fc800078f08ff */
[----:B------:R-:W-:Y:S01]  /*0400*/  SHF.R.S32.HI R5, RZ, 0x1, R5 ;  /* 0x00000001ff057819 */ /* 0x000fe20000011405 */
[----:B--2---:R-:W-:-:S05]  /*0410*/  FADD R9, R6, R9 ;  /* 0x0000000906097221 */ /* 0x004fca0000000000 */
[----:B------:R0:W-:Y:S02]  /*0420*/  STG.E desc[UR8][R2.64], R9 ;  /* 0x0000000902007986 */ /* 0x0001e4000c101908 */
.L_x_73:
[----:B------:R-:W-:Y:S05]  /*0430*/  BSYNC.RECONVERGENT B0 ;  /* 0x0000000000007941 */ /* 0x000fea0003800200 */
.L_x_72:
[----:B------:R-:W-:Y:S06]  /*0440*/  BAR.SYNC.DEFER_BLOCKING 0x0 ;  /* 0x0000000000007b1d */ /* 0x000fec0000010000 */
[----:B------:R-:W-:Y:S05]  /*0450*/  BRA.U UP0, `(.L_x_74) ;  /* 0xfffffffd00587547 */ /* 0x000fea000b83ffff */
.L_x_71:
[----:B------:R-:W-:-:S13]  /*0460*/  ISETP.NE.AND P0, PT, RZ, UR5, PT ;  /* 0x00000005ff007c0c */ /* 0x000fda000bf05270 */
[----:B------:R-:W-:Y:S05]  /*0470*/  @!P0 EXIT ;  /* 0x000000000000894d */ /* 0x000fea0003800000 */
[----:B------:R-:W-:-:S12]  /*0480*/  UIADD3 UR4, UPT, UPT, -UR5, URZ, URZ ;  /* 0x000000ff05047290 */ /* 0x000fd8000fffe1ff */
.L_x_77:
[----:B------:R-:W-:Y:S01]  /*0490*/  ISETP.GE.U32.AND P0, PT, R0, R5, PT ;  /* 0x000000050000720c */ /* 0x000fe20003f06070 */
[----:B------:R-:W-:Y:S01]  /*04a0*/  UIADD3 UR4, UPT, UPT, UR4, 0x1, URZ ;  /* 0x0000000104047890 */ /* 0x000fe2000fffe0ff */
[----:B------:R-:W-:Y:S03]  /*04b0*/  BSSY.RECONVERGENT B0, `(.L_x_75) ;  /* 0x000000a000007945 */ /* 0x000fe60003800200 */
[----:B------:R-:W-:-:S08]  /*04c0*/  UISETP.NE.AND UP0, UPT, UR4, URZ, UPT ;  /* 0x000000ff0400728c */ /* 0x000fd0000bf05270 */
[----:B--2---:R-:W-:Y:S05]  /*04d0*/  @P0 BRA `(.L_x_76) ;  /* 0x00000000001c0947 */ /* 0x004fea0003800000 */
[C---:B------:R-:W-:Y:S01]  /*04e0*/  IMAD.WIDE R6, R5.reuse, 0x4, R2 ;  /* 0x0000000405067825 */ /* 0x040fe200078e0202 */
[----:B0-----:R-:W2:Y:S05]  /*04f0*/  LDG.E R9, desc[UR8][R2.64] ;  /* 0x0000000802097981 */ /* 0x001eaa000c1e1900 */
[----:B------:R-:W2:Y:S01]  /*0500*/  LDG.E R6, desc[UR8][R6.64] ;  /* 0x0000000806067981 */ /* 0x000ea2000c1e1900 */
[----:B------:R-:W-:-:S04]  /*0510*/  LEA.HI R5, R5, R5, RZ, 0x1 ;  /* 0x0000000505057211 */ /* 0x000fc800078f08ff */
[----:B------:R-:W-:Y:S01]  /*0520*/  SHF.R.S32.HI R5, RZ, 0x1, R5 ;  /* 0x00000001ff057819 */ /* 0x000fe20000011405 */
[----:B--2---:R-:W-:-:S05]  /*0530*/  FADD R9, R6, R9 ;  /* 0x0000000906097221 */ /* 0x004fca0000000000 */
[----:B------:R2:W-:Y:S02]  /*0540*/  STG.E desc[UR8][R2.64], R9 ;  /* 0x0000000902007986 */ /* 0x0005e4000c101908 */
.L_x_76:
[----:B------:R-:W-:Y:S05]  /*0550*/  BSYNC.RECONVERGENT B0 ;  /* 0x0000000000007941 */ /* 0x000fea0003800200 */
.L_x_75:
[----:B------:R-:W-:Y:S06]  /*0560*/  BAR.SYNC.DEFER_BLOCKING 0x0 ;  /* 0x0000000000007b1d */ /* 0x000fec0000010000 */
[----:B------:R-:W-:Y:S05]  /*0570*/  BRA.U UP0, `(.L_x_77) ;  /* 0xfffffffd00c47547 */ /* 0x000fea000b83ffff */
[----:B------:R-:W-:Y:S05]  /*0580*/  EXIT ;  /* 0x000000000000794d */ /* 0x000fea0003800000 */
.L_x_78:
        /* <DEDUP_REMOVED lines=15> */
.L_x_96:


//--------------------- .text._Z14naiveGlobalMemPfS_S_i --------------------------
	.section	.text._Z14naiveGlobalMemPfS_S_i,"ax",@progbits
	.align	128
        .global         _Z14naiveGlobalMemPfS_S_i
        .type           _Z14naiveGlobalMemPfS_S_i,@function
        .size           _Z14naiveGlobalMemPfS_S_i,(.L_x_97 - _Z14naiveGlobalMemPfS_S_i)
        .other          _Z14naiveGlobalMemPfS_S_i,@"STO_CUDA_ENTRY STV_DEFAULT"
_Z14naiveGlobalMemPfS_S_i:
.text._Z14naiveGlobalMemPfS_S_i:
[----:B------:R-:W-:Y:S01]  /*0000*/  LDC R1, c[0x0][0x37c] ;  /* 0x0000df00ff017b82 */ /* 0x000fe20000000800 */
[----:B------:R-:W0:Y:S07]  /*0010*/  S2R R5, SR_CTAID.X ;  /* 0x0000000000057919 */ /* 0x000e2e0000002500 */
[----:B------:R-:W1:Y:S01]  /*0020*/  LDC R4, c[0x0][0x398] ;  /* 0x0000e600ff047b82 */ /* 0x000e620000000800 */
[----:B------:R-:W0:Y:S01]  /*0030*/  LDCU UR4, c[0x0][0x360] ;  /* 0x00006c00ff0477ac */ /* 0x000e220008000800 */
[----:B------:R-:W2:Y:S01]  /*0040*/  S2R R0, SR_TID.X ;  /* 0x0000000000007919 */ /* 0x000ea20000002100 */
[----:B------:R-:W3:Y:S05]  /*0050*/  LDCU.64 UR6, c[0x0][0x358] ;  /* 0x00006b00ff0677ac */ /* 0x000eea0008000a00 */
[----:B------:R-:W4:Y:S08]  /*0060*/  LDC.64 R2, c[0x0][0x380] ;  /* 0x0000e000ff027b82 */ /* 0x000f300000000a00 */
[----:B------:R-:W3:Y:S01]  /*0070*/  LDC.64 R6, c[0x0][0x388] ;  /* 0x0000e200ff067b82 */ /* 0x000ee20000000a00 */
[----:B-1----:R-:W-:-:S07]  /*0080*/  LEA.HI R8, R4, R4, RZ, 0x1 ;  /* 0x0000000404087211 */ /* 0x002fce00078f08ff */
[----:B------:R-:W1:Y:S01]  /*0090*/  LDC.64 R12, c[0x0][0x390] ;  /* 0x0000e400ff0c7b82 */ /* 0x000e620000000a00 */
[----:B------:R-:W-:Y:S01]  /*00a0*/  SHF.R.S32.HI R11, RZ, 0x1, R8 ;  /* 0x00000001ff0b7819 */ /* 0x000fe20000011408 */
[----:B0-----:R-:W-:-:S04]  /*00b0*/  IMAD R5, R5, UR4, RZ ;  /* 0x0000000405057c24 */ /* 0x001fc8000f8e02ff */
[----:B--2---:R-:W-:-:S04]  /*00c0*/  IMAD R15, R5, 0x2, R0 ;  /* 0x00000002050f7824 */ /* 0x004fc800078e0200 */
[----:B----4-:R-:W-:-:S04]  /*00d0*/  IMAD.WIDE R2, R15, 0x4, R2 ;  /* 0x000000040f027825 */ /* 0x010fc800078e0202 */
[----:B---3--:R-:W-:Y:S01]  /*00e0*/  IMAD.WIDE R6, R15, 0x4, R6 ;  /* 0x000000040f067825 */ /* 0x008fe200078e0206 */
[----:B------:R0:W5:Y:S03]  /*00f0*/  LDG.E R14, desc[UR6][R2.64] ;  /* 0x00000006020e7981 */ /* 0x000166000c1e1900 */
[----:B------:R-:W-:-:S04]  /*0100*/  IMAD.WIDE R8, R11, 0x4, R2 ;  /* 0x000000040b087825 */ /* 0x000fc800078e0202 */
[----:B------:R-:W-:Y:S02]  /*0110*/  IMAD.WIDE R10, R11, 0x4, R6 ;  /* 0x000000040b0a7825 */ /* 0x000fe400078e0206 */
[----:B------:R-:W2:Y:S04]  /*0120*/  LDG.E R8, desc[UR6][R8.64] ;  /* 0x0000000608087981 */ /* 0x000ea8000c1e1900 */
[----:B------:R-:W2:Y:S04]  /*0130*/  LDG.E R11, desc[UR6][R10.64] ;  /* 0x000000060a0b7981 */ /* 0x000ea8000c1e1900 */
[----:B------:R0:W5:Y:S01]  /*0140*/  LDG.E R7, desc[UR6][R6.64] ;  /* 0x0000000606077981 */ /* 0x000162000c1e1900 */
[----:B------:R-:W-:Y:S01]  /*0150*/  ISETP.GE.AND P0, PT, R4, 0x2, PT ;  /* 0x000000020400780c */ /* 0x000fe20003f06270 */
[----:B------:R-:W-:-:S02]  /*0160*/  IMAD.MOV.U32 R5, RZ, RZ, 0x1 ;  /* 0x00000001ff057424 */ /* 0x000fc400078e00ff */
[----:B--2---:R-:W-:-:S10]  /*0170*/  FMUL R17, R8, R11 ;  /* 0x0000000b08117220 */ /* 0x004fd40000400000 */
[----:B01----:R-:W-:Y:S05]  /*0180*/  @!P0 BRA `(.L_x_79) ;  /* 0x0000000000208947 */ /* 0x003fea0003800000 */
[----:B------:R-:W-:Y:S01]  /*0190*/  IMAD.MOV.U32 R5, RZ, RZ, 0x1 ;  /* 0x00000001ff057424 */ /* 0x000fe200078e00ff */
[----:B------:R-:W0:Y:S01]  /*01a0*/  LDCU UR4, c[0x0][0x398] ;  /* 0x00007300ff0477ac */ /* 0x000e220008000800 */
[----:B------:R-:W-:-:S05]  /*01b0*/  NOP ;  /* 0x0000000000007918 */ /* 0x000fca0000000000 */
.L_x_80:
[----:B0-----:R-:W-:Y:S01]  /*01c0*/  UISETP.GT.U32.AND UP0, UPT, UR4, 0x3, UPT ;  /* 0x000000030400788c */ /* 0x001fe2000bf04070 */
[----:B------:R-:W-:Y:S01]  /*01d0*/  VIADD R5, R5, 0x1 ;  /* 0x0000000105057836 */ /* 0x000fe20000000000 */
[----:B------:R-:W-:-:S07]  /*01e0*/  USHF.R.U32.HI UR5, URZ, 0x1, UR4 ;  /* 0x00000001ff057899 */ /* 0x000fce0008011604 */
[----:B------:R-:W-:Y:S01]  /*01f0*/  UMOV UR4, UR5 ;  /* 0x0000000500047c82 */ /* 0x000fe20008000000 */
[----:B------:R-:W-:Y:S05]  /*0200*/  BRA.U UP0, `(.L_x_80) ;  /* 0xfffffffd00ec7547 */ /* 0x000fea000b83ffff */
.L_x_79:
[----:B------:R-:W-:Y:S01]  /*0210*/  ISETP.GE.U32.AND P0, PT, R5, 0x2, PT ;  /* 0x000000020500780c */ /* 0x000fe20003f06070 */
[----:B------:R-:W-:-:S04]  /*0220*/  IMAD.WIDE R2, R15, 0x4, R12 ;  /* 0x000000040f027825 */ /* 0x000fc800078e020c */
[----:B-----5:R-:W-:-:S05]  /*0230*/  FFMA R7, R14, R7, R17 ;  /* 0x000000070e077223 */ /* 0x020fca0000000011 */
[----:B------:R0:W-:Y:S03]  /*0240*/  STG.E desc[UR6][R2.64], R7 ;  /* 0x0000000702007986 */ /* 0x0001e6000c101906 */
[----:B------:R-:W-:Y:S05]  /*0250*/  @!P0 EXIT ;  /* 0x000000000000894d */ /* 0x000fea0003800000 */
[----:B------:R-:W-:Y:S01]  /*0260*/  VIADD R6, R5, 0xfffffffe ;  /* 0xfffffffe05067836 */ /* 0x000fe20000000000 */
[----:B0-----:R-:W-:-:S04]  /*0270*/  SHF.R.S32.HI R7, RZ, 0x1f, R4 ;  /* 0x0000001fff077819 */ /* 0x001fc80000011404 */
[----:B------:R-:W-:Y:S01]  /*0280*/  ISETP.GE.U32.AND P0, PT, R6, 0x3, PT ;  /* 0x000000030600780c */ /* 0x000fe20003f06070 */
[----:B------:R-:W-:Y:S01]  /*0290*/  VIADD R6, R5, 0xffffffff ;  /* 0xffffffff05067836 */ /* 0x000fe20000000000 */
[----:B------:R-:W-:-:S04]  /*02a0*/  LEA.HI R7, R7, R4, RZ, 0x2 ;  /* 0x0000000407077211 */ /* 0x000fc800078f10ff */
[----:B------:R-:W-:Y:S02]  /*02b0*/  LOP3.LUT R4, R6, 0x3, RZ, 0xc0, !PT ;  /* 0x0000000306047812 */ /* 0x000fe400078ec0ff */
[----:B------:R-:W-:-:S05]  /*02c0*/  SHF.R.S32.HI R5, RZ, 0x2, R7 ;  /* 0x00000002ff057819 */ /* 0x000fca0000011407 */
[----:B------:R-:W-:Y:S05]  /*02d0*/  @!P0 BRA `(.L_x_81) ;  /* 0x0000000000b08947 */ /* 0x000fea0003800000 */
[----:B------:R-:W-:-:S05]  /*02e0*/  LOP3.LUT R6, R6, 0xfffffffc, RZ, 0xc0, !PT ;  /* 0xfffffffc06067812 */ /* 0x000fca00078ec0ff */
[----:B------:R-:W-:-:S07]  /*02f0*/  IMAD.MOV R6, RZ, RZ, -R6 ;  /* 0x000000ffff067224 */ /* 0x000fce00078e0a06 */
.L_x_84:
[----:B------:R-:W-:-:S13]  /*0300*/  ISETP.GE.U32.AND P1, PT, R0, R5, PT ;  /* 0x000000050000720c */ /* 0x000fda0003f26070 */
[C---:B------:R-:W-:Y:S01]  /*0310*/  @!P1 IMAD.WIDE R8, R5.reuse, 0x4, R2 ;  /* 0x0000000405089825 */ /* 0x040fe200078e0202 */
[----:B01----:R-:W2:Y:S05]  /*0320*/  @!P1 LDG.E R7, desc[UR6][R2.64] ;  /* 0x0000000602079981 */ /* 0x003eaa000c1e1900 */
        /* <DEDUP_REMOVED lines=20> */
[----:B------:R-:W-:Y:S03]  /*0470*/  BSSY.RECONVERGENT B0, `(.L_x_82) ;  /* 0x000000e000007945 */ /* 0x000fe60003800200 */
[----:B------:R-:W-:-:S04]  /*0480*/  @!P1 SHF.R.S32.HI R5, RZ, 0x1, R10 ;  /* 0x00000001ff059819 */ /* 0x000fc8000001140a */
[----:B------:R-:W-:Y:S01]  /*0490*/  ISETP.GE.U32.AND P0, PT, R0, R5, PT ;  /* 0x000000050000720c */ /* 0x000fe20003f06070 */
[----:B--2---:R-:W-:-:S05]  /*04a0*/  @!P1 FADD R7, R8, R7 ;  /* 0x0000000708079221 */ /* 0x004fca0000000000 */
[----:B------:R1:W-:Y:S01]  /*04b0*/  @!P1 STG.E desc[UR6][R2.64], R7 ;  /* 0x0000000702009986 */ /* 0x0003e2000c101906 */
[----:B------:R-:W-:Y:S06]  /*04c0*/  BAR.SYNC.DEFER_BLOCKING 0x0 ;  /* 0x0000000000007b1d */ /* 0x000fec0000010000 */
[----:B------:R-:W-:Y:S05]  /*04d0*/  @P0 BRA `(.L_x_83) ;  /* 0x00000000001c0947 */ /* 0x000fea0003800000 */
[C---:B------:R-:W-:Y:S01]  /*04e0*/  IMAD.WIDE R8, R5.reuse, 0x4, R2 ;  /* 0x0000000405087825 */ /* 0x040fe200078e0202 */
[----:B-1----:R-:W2:Y:S05]  /*04f0*/  LDG.E R7, desc[UR6][R2.64] ;  /* 0x0000000602077981 */ /* 0x002eaa000c1e1900 */
[----:B------:R-:W2:Y:S01]  /*0500*/  LDG.E R8, desc[UR6][R8.64] ;  /* 0x0000000608087981 */ /* 0x000ea2000c1e1900 */
[----:B------:R-:W-:-:S04]  /*0510*/  LEA.HI R5, R5, R5, RZ, 0x1 ;  /* 0x0000000505057211 */ /* 0x000fc800078f08ff */
[----:B------:R-:W-:Y:S01]  /*0520*/  SHF.R.S32.HI R5, RZ, 0x1, R5 ;  /* 0x00000001ff057819 */ /* 0x000fe20000011405 */
[----:B--2---:R-:W-:-:S05]  /*0530*/  FADD R7, R8, R7 ;  /* 0x0000000708077221 */ /* 0x004fca0000000000 */
[----:B------:R0:W-:Y:S02]  /*0540*/  STG.E desc[UR6][R2.64], R7 ;  /* 0x0000000702007986 */ /* 0x0001e4000c101906 */
.L_x_83:
[----:B------:R-:W-:Y:S05]  /*0550*/  BSYNC.RECONVERGENT B0 ;  /* 0x0000000000007941 */ /* 0x000fea0003800200 */
.L_x_82:
[----:B------:R-:W-:Y:S01]  /*0560*/  VIADD R6, R6, 0x4 ;  /* 0x0000000406067836 */ /* 0x000fe20000000000 */
[----:B------:R-:W-:Y:S04]  /*0570*/  BAR.SYNC.DEFER_BLOCKING 0x0 ;  /* 0x0000000000007b1d */ /* 0x000fe80000010000 */
[----:B------:R-:W-:-:S13]  /*0580*/  ISETP.NE.AND P0, PT, R6, RZ, PT ;  /* 0x000000ff0600720c */ /* 0x000fda0003f05270 */
[----:B------:R-:W-:Y:S05]  /*0590*/  @P0 BRA `(.L_x_84) ;  /* 0xfffffffc00580947 */ /* 0x000fea000383ffff */
.L_x_81:
[----:B------:R-:W-:-:S13]  /*05a0*/  ISETP.NE.AND P0, PT, R4, RZ, PT ;  /* 0x000000ff0400720c */ /* 0x000fda0003f05270 */
[----:B------:R-:W-:Y:S05]  /*05b0*/  @!P0 EXIT ;  /* 0x000000000000894d */ /* 0x000fea0003800000 */
[----:B------:R-:W-:-:S07]  /*05c0*/  IMAD.MOV R4, RZ, RZ, -R4 ;  /* 0x000000ffff047224 */ /* 0x000fce00078e0a04 */
.L_x_87:
[----:B------:R-:W-:Y:S01]  /*05d0*/  ISETP.GE.U32.AND P0, PT, R0, R5, PT ;  /* 0x000000050000720c */ /* 0x000fe20003f06070 */
[----:B------:R-:W-:-:S12]  /*05e0*/  BSSY.RECONVERGENT B0, `(.L_x_85) ;  /* 0x0000009000007945 */ /* 0x000fd80003800200 */
[----:B--2---:R-:W-:Y:S05]  /*05f0*/  @P0 BRA `(.L_x_86) ;  /* 0x00000000001c0947 */ /* 0x004fea0003800000 */
[C---:B01----:R-:W-:Y:S01]  /*0600*/  IMAD.WIDE R6, R5.reuse, 0x4, R2 ;  /* 0x0000000405067825 */ /* 0x043fe200078e0202 */
[----:B------:R-:W2:Y:S05]  /*0610*/  LDG.E R9, desc[UR6][R2.64] ;  /* 0x0000000602097981 */ /* 0x000eaa000c1e1900 */
[----:B------:R-:W2:Y:S01]  /*0620*/  LDG.E R6, desc[UR6][R6.64] ;  /* 0x0000000606067981 */ /* 0x000ea2000c1e1900 */
[----:B------:R-:W-:-:S04]  /*0630*/  LEA.HI R5, R5, R5, RZ, 0x1 ;  /* 0x0000000505057211 */ /* 0x000fc800078f08ff */
[----:B------:R-:W-:Y:S01]  /*0640*/  SHF.R.S32.HI R5, RZ, 0x1, R5 ;  /* 0x00000001ff057819 */ /* 0x000fe20000011405 */
[----:B--2---:R-:W-:-:S05]  /*0650*/  FADD R9, R6, R9 ;  /* 0x0000000906097221 */ /* 0x004fca0000000000 */
[----:B------:R2:W-:Y:S02]  /*0660*/  STG.E desc[UR6][R2.64], R9 ;  /* 0x0000000902007986 */ /* 0x0005e4000c101906 */
.L_x_86:
[----:B------:R-:W-:Y:S05]  /*0670*/  BSYNC.RECONVERGENT B0 ;  /* 0x0000000000007941 */ /* 0x000fea0003800200 */
.L_x_85:
[----:B------:R-:W-:Y:S01]  /*0680*/  VIADD R4, R4, 0x1 ;  /* 0x0000000104047836 */ /* 0x000fe20000000000 */
[----:B------:R-:W-:Y:S04]  /*0690*/  BAR.SYNC.DEFER_BLOCKING 0x0 ;  /* 0x0000000000007b1d */ /* 0x000fe80000010000 */
[----:B------:R-:W-:-:S13]  /*06a0*/  ISETP.NE.AND P0, PT, R4, RZ, PT ;  /* 0x000000ff0400720c */ /* 0x000fda0003f05270 */
[----:B------:R-:W-:Y:S05]  /*06b0*/  @P0 BRA `(.L_x_87) ;  /* 0xfffffffc00c40947 */ /* 0x000fea000383ffff */
[----:B------:R-:W-:Y:S05]  /*06c0*/  EXIT ;  /* 0x000000000000794d */ /* 0x000fea0003800000 */
.L_x_88:
        /* <DEDUP_REMOVED lines=11> */
.L_x_97:


//--------------------- .text._Z5alignPfS_ii      --------------------------
	.section	.text._Z5alignPfS_ii,"ax",@progbits
	.align	128
        .global         _Z5alignPfS_ii
        .type           _Z5alignPfS_ii,@function
        .size           _Z5alignPfS_ii,(.L_x_98 - _Z5alignPfS_ii)
        .other          _Z5alignPfS_ii,@"STO_CUDA_ENTRY STV_DEFAULT"
_Z5alignPfS_ii:
.text._Z5alignPfS_ii:
[----:B------:R-:W-:Y:S01]  /*0000*/  LDC R1, c[0x0][0x37c] ;  /* 0x0000df00ff017b82 */ /* 0x000fe20000000800 */
[----:B------:R-:W0:Y:S07]  /*0010*/  S2R R7, SR_TID.X ;  /* 0x0000000000077919 */ /* 0x000e2e0000002100 */
[----:B------:R-:W0:Y:S01]  /*0020*/  S2UR UR6, SR_CTAID.X ;  /* 0x00000000000679c3 */ /* 0x000e220000002500 */
[----:B------:R-:W1:Y:S01]  /*0030*/  LDCU UR7, c[0x0][0x394] ;  /* 0x00007280ff0777ac */ /* 0x000e620008000800 */
[----:B------:R-:W2:Y:S06]  /*0040*/  LDCU.64 UR4, c[0x0][0x358] ;  /* 0x00006b00ff0477ac */ /* 0x000eac0008000a00 */
[----:B------:R-:W0:Y:S08]  /*0050*/  LDC R0, c[0x0][0x360] ;  /* 0x0000d800ff007b82 */ /* 0x000e300000000800 */
[----:B------:R-:W3:Y:S01]  /*0060*/  LDC.64 R2, c[0x0][0x380] ;  /* 0x0000e000ff027b82 */ /* 0x000ee20000000a00 */
[----:B0-----:R-:W-:-:S04]  /*0070*/  IMAD R7, R0, UR6, R7 ;  /* 0x0000000600077c24 */ /* 0x001fc8000f8e0207 */
[----:B-1----:R-:W-:-:S04]  /*0080*/  IMAD R5, R7, UR7, RZ ;  /* 0x0000000707057c24 */ /* 0x002fc8000f8e02ff */
[----:B---3--:R-:W-:Y:S02]  /*0090*/  IMAD.WIDE R2, R5, 0x4, R2 ;  /* 0x0000000405027825 */ /* 0x008fe400078e0202 */
[----:B------:R-:W0:Y:S04]  /*00a0*/  LDC.64 R4, c[0x0][0x388] ;  /* 0x0000e200ff047b82 */ /* 0x000e280000000a00 */
[----:B--2---:R-:W2:Y:S01]  /*00b0*/  LDG.E R3, desc[UR4][R2.64] ;  /* 0x0000000402037981 */ /* 0x004ea2000c1e1900 */
[----:B0-----:R-:W-:-:S05]  /*00c0*/  IMAD.WIDE R4, R7, 0x4, R4 ;  /* 0x0000000407047825 */ /* 0x001fca00078e0204 */
[----:B--2---:R-:W-:Y:S01]  /*00d0*/  STG.E desc[UR4][R4.64], R3 ;  /* 0x0000000304007986 */ /* 0x004fe2000c101904 */
[----:B------:R-:W-:Y:S05]  /*00e0*/  EXIT ;  /* 0x000000000000794d */ /* 0x000fea0003800000 */
.L_x_89:
        /* <DEDUP_REMOVED lines=9> */
.L_x_98:


//--------------------- .text._Z4copyPfS_         --------------------------
	.section	.text._Z4copyPfS_,"ax",@progbits
	.align	128
        .global         _Z4copyPfS_
        .type           _Z4copyPfS_,@function
        .size           _Z4copyPfS_,(.L_x_99 - _Z4copyPfS_)
        .other          _Z4copyPfS_,@"STO_CUDA_ENTRY STV_DEFAULT"
_Z4copyPfS_:
.text._Z4copyPfS_:
[----:B------:R-:W-:Y:S01]  /*0000*/  LDC R1, c[0x0][0x37c] ;  /* 0x0000df00ff017b82 */ /* 0x000fe20000000800 */
[----:B------:R-:W0:Y:S07]  /*0010*/  S2R R7, SR_TID.X ;  /* 0x0000000000077919 */ /* 0x000e2e0000002100 */
[----:B------:R-:W0:Y:S01]  /*0020*/  S2UR UR6, SR_CTAID.X ;  /* 0x00000000000679c3 */ /* 0x000e220000002500 */
[----:B------:R-:W1:Y:S07]  /*0030*/  LDCU.64 UR4, c[0x0][0x358] ;  /* 0x00006b00ff0477ac */ /* 0x000e6e0008000a00 */
[----:B------:R-:W0:Y:S08]  /*0040*/  LDC R0, c[0x0][0x360] ;  /* 0x0000d800ff007b82 */ /* 0x000e300000000800 */
[----:B------:R-:W2:Y:S08]  /*0050*/  LDC.64 R2, c[0x0][0x380] ;  /* 0x0000e000ff027b82 */ /* 0x000eb00000000a00 */
[----:B------:R-:W3:Y:S01]  /*0060*/  LDC.64 R4, c[0x0][0x388] ;  /* 0x0000e200ff047b82 */ /* 0x000ee20000000a00 */
[----:B0-----:R-:W-:-:S04]  /*0070*/  IMAD R7, R0, UR6, R7 ;  /* 0x0000000600077c24 */ /* 0x001fc8000f8e0207 */
[----:B--2---:R-:W-:-:S06]  /*0080*/  IMAD.WIDE R2, R7, 0x4, R2 ;  /* 0x0000000407027825 */ /* 0x004fcc00078e0202 */
[----:B-1----:R-:W2:Y:S01]  /*0090*/  LDG.E R3, desc[UR4][R2.64] ;  /* 0x0000000402037981 */ /* 0x002ea2000c1e1900 */
[----:B---3--:R-:W-:-:S05]  /*00a0*/  IMAD.WIDE R4, R7, 0x4, R4 ;  /* 0x0000000407047825 */ /* 0x008fca00078e0204 */
[----:B--2---:R-:W-:Y:S01]  /*00b0*/  STG.E desc[UR4][R4.64], R3 ;  /* 0x0000000304007986 */ /* 0x004fe2000c101904 */
[----:B------:R-:W-:Y:S05]  /*00c0*/  EXIT ;  /* 0x000000000000794d */ /* 0x000fea0003800000 */
.L_x_90:
        /* <DEDUP_REMOVED lines=11> */
.L_x_99:


//--------------------- .text._Z8printArrPf       --------------------------
	.section	.text._Z8printArrPf,"ax",@progbits
	.align	128
        .global         _Z8printArrPf
        .type           _Z8printArrPf,@function
        .size           _Z8printArrPf,(.L_x_100 - _Z8printArrPf)
        .other          _Z8printArrPf,@"STO_CUDA_ENTRY STV_DEFAULT"
_Z8printArrPf:
.text._Z8printArrPf:
[----:B------:R-:W0:Y:S01]  /*0000*/  LDC R1, c[0x0][0x37c] ;  /* 0x0000df00ff017b82 */ /* 0x000e220000000800 */
[----:B------:R-:W1:Y:S01]  /*0010*/  S2R R0, SR_TID.X ;  /* 0x0000000000007919 */ /* 0x000e620000002100 */
[----:B------:R-:W2:Y:S06]  /*0020*/  LDCU UR6, c[0x0][0x2fc] ;  /* 0x00005f80ff0677ac */ /* 0x000eac0008000800 */
[----:B------:R-:W1:Y:S01]  /*0030*/  S2UR UR7, SR_CTAID.X ;  /* 0x00000000000779c3 */ /* 0x000e620000002500 */
[----:B0-----:R-:W-:Y:S01]  /*0040*/  VIADD R1, R1, 0xfffffff0 ;  /* 0xfffffff001017836 */ /* 0x001fe20000000000 */
[----:B------:R-:W0:Y:S06]  /*0050*/  LDCU.64 UR4, c[0x0][0x358] ;  /* 0x00006b00ff0477ac */ /* 0x000e2c0008000a00 */
[----:B------:R-:W3:Y:S01]  /*0060*/  LDC.64 R2, c[0x0][0x380] ;  /* 0x0000e000ff027b82 */ /* 0x000ee20000000a00 */
[----:B------:R-:W-:Y:S01]  /*0070*/  MOV R10, 0x10 ;  /* 0x00000010000a7802 */ /* 0x000fe20000000f00 */
[----:B------:R-:W4:Y:S06]  /*0080*/  LDCU.64 UR8, c[0x4][URZ] ;  /* 0x01000000ff0877ac */ /* 0x000f2c0008000a00 */
[----:B------:R-:W1:Y:S02]  /*0090*/  LDC R5, c[0x0][0x360] ;  /* 0x0000d800ff057b82 */ /* 0x000e640000000800 */
[----:B-1----:R-:W-:-:S04]  /*00a0*/  IMAD R0, R5, UR7, R0 ;  /* 0x0000000705007c24 */ /* 0x002fc8000f8e0200 */
[----:B---3--:R-:W-:-:S06]  /*00b0*/  IMAD.WIDE R2, R0, 0x4, R2 ;  /* 0x0000000400027825 */ /* 0x008fcc00078e0202 */
[----:B0-----:R-:W3:Y:S01]  /*00c0*/  LDG.E R2, desc[UR4][R2.64] ;  /* 0x0000000402027981 */ /* 0x001ee2000c1e1900 */
[----:B------:R-:W0:Y:S01]  /*00d0*/  LDCU UR4, c[0x0][0x2f8] ;  /* 0x00005f00ff0477ac */ /* 0x000e220008000800 */
[----:B------:R-:W1:Y:S01]  /*00e0*/  LDC.64 R10, c[0x4][R10] ;  /* 0x010000000a0a7b82 */ /* 0x000e620000000a00 */
[----:B----4-:R-:W-:Y:S01]  /*00f0*/  IMAD.U32 R4, RZ, RZ, UR8 ;  /* 0x00000008ff047e24 */ /* 0x010fe2000f8e00ff */
[----:B------:R4:W-:Y:S01]  /*0100*/  STL [R1], R0 ;  /* 0x0000000001007387 */ /* 0x0009e20000100800 */
[----:B------:R-:W-:Y:S02]  /*0110*/  MOV R5, UR9 ;  /* 0x0000000900057c02 */ /* 0x000fe40008000f00 */
[----:B0-----:R-:W-:-:S04]  /*0120*/  IADD3 R6, P0, PT, R1, UR4, RZ ;  /* 0x0000000401067c10 */ /* 0x001fc8000ff1e0ff */
[----:B--2---:R-:W-:Y:S01]  /*0130*/  IADD3.X R7, PT, PT, RZ, UR6, RZ, P0, !PT ;  /* 0x00000006ff077c10 */ /* 0x004fe200087fe4ff */
[----:B---3--:R-:W0:Y:S02]  /*0140*/  F2F.F64.F32 R8, R2 ;  /* 0x0000000200087310 */ /* 0x008e240000201800 */
[----:B01----:R4:W-:Y:S06]  /*0150*/  STL.64 [R1+0x8], R8 ;  /* 0x0000080801007387 */ /* 0x0039ec0000100a00 */
[----:B------:R-:W-:-:S07]  /*0160*/  LEPC R20, `(.L_x_91) ;  /* 0x000000001014794e */ /* 0x000fce0000000000 */
[----:B----4-:R-:W-:Y:S05]  /*0170*/  CALL.ABS.NOINC R10 ;  /* 0x000000000a007343 */ /* 0x010fea0003c00000 */
.L_x_91:
[----:B------:R-:W-:Y:S05]  /*0180*/  EXIT ;  /* 0x000000000000794d */ /* 0x000fea0003800000 */
.L_x_92:
        /* <DEDUP_REMOVED lines=15> */
.L_x_100:


//--------------------- .nv.global.init           --------------------------
	.section	.nv.global.init,"aw",@progbits
.nv.global.init:
	.type		$str$1,@object
	.size		$str$1,($str - $str$1)
$str$1:
        /*0000*/ 	.byte	0x45, 0x6e, 0x74, 0x65, 0x72, 0x65, 0x64, 0x20, 0x6b, 0x65, 0x72, 0x6e, 0x65, 0x6c, 0x0a, 0x00
	.type		$str,@object
	.size		$str,(.L_0 - $str)
$str:
        /*0010*/ 	.byte	0x46, 0x72, 0x6f, 0x6d, 0x20, 0x50, 0x72, 0x69, 0x6e, 0x74, 0x41, 0x72, 0x72, 0x3a, 0x20, 0x72
        /*0020*/ 	.byte	0x65, 0x73, 0x5b, 0x25, 0x64, 0x5d, 0x20, 0x3d, 0x20, 0x25, 0x66, 0x0a, 0x00
.L_0:


//--------------------- .nv.shared._Z12naiveWarpRedPfS_S_i --------------------------
	.section	.nv.shared._Z12naiveWarpRedPfS_S_i,"aw",@nobits
	.sectionflags	@""
	.align	16
	.zero		1024


//--------------------- .nv.shared.reserved.0     --------------------------
	.section	.nv.shared.reserved.0,"aw",@nobits
	.weak		__nv_reservedSMEM_offset_0_alias
	.size		__nv_reservedSMEM_offset_0_alias, 0, 64
	.other		__nv_reservedSMEM_offset_0_alias,@"STO_CUDA_RESERVED_SHARED STV_DEFAULT"
__nv_reservedSMEM_offset_0_alias:
	.zero		0
	.zero		64


//--------------------- .nv.shared._Z12sharedMemSumPfi --------------------------
	.section	.nv.shared._Z12sharedMemSumPfi,"aw",@nobits
	.sectionflags	@""
	.align	16
	.zero		1024


//--------------------- .nv.shared._Z14naiveSharedMemPfS_S_i --------------------------
	.section	.nv.shared._Z14naiveSharedMemPfS_S_i,"aw",@nobits
	.sectionflags	@""
	.align	16
	.zero		1024


//--------------------- .nv.shared._Z12globalMemSumPfi --------------------------
	.section	.nv.shared._Z12globalMemSumPfi,"aw",@nobits
	.sectionflags	@""
	.align	16
	.zero		1024


//--------------------- .nv.shared._Z14naiveGlobalMemPfS_S_i --------------------------
	.section	.nv.shared._Z14naiveGlobalMemPfS_S_i,"aw",@nobits
	.sectionflags	@""
	.align	16
	.zero		1024


//--------------------- .nv.shared._Z5alignPfS_ii --------------------------
	.section	.nv.shared._Z5alignPfS_ii,"aw",@nobits
	.sectionflags	@""
	.align	16
	.zero		1024


//--------------------- .nv.shared._Z4copyPfS_    --------------------------
	.section	.nv.shared._Z4copyPfS_,"aw",@nobits
	.sectionflags	@""
	.align	16
	.zero		1024


//--------------------- .nv.shared._Z8printArrPf  --------------------------
	.section	.nv.shared._Z8printArrPf,"aw",@nobits
	.sectionflags	@""
	.align	16
	.zero		1024


//--------------------- .nv.constant0._Z12naiveWarpRedPfS_S_i --------------------------
	.section	.nv.constant0._Z12naiveWarpRedPfS_S_i,"a",@progbits
	.sectionflags	@""
	.align	4
.nv.constant0._Z12naiveWarpRedPfS_S_i:
	.zero		924


//--------------------- .nv.constant0._Z12sharedMemSumPfi --------------------------
	.section	.nv.constant0._Z12sharedMemSumPfi,"a",@progbits
	.sectionflags	@""
	.align	4
.nv.constant0._Z12sharedMemSumPfi:
	.zero		908


//--------------------- .nv.constant0._Z14naiveSharedMemPfS_S_i --------------------------
	.section	.nv.constant0._Z14naiveSharedMemPfS_S_i,"a",@progbits
	.sectionflags	@""
	.align	4
.nv.constant0._Z14naiveSharedMemPfS_S_i:
	.zero		924


//--------------------- .nv.constant0._Z12globalMemSumPfi --------------------------
	.section	.nv.constant0._Z12globalMemSumPfi,"a",@progbits
	.sectionflags	@""
	.align	4
.nv.constant0._Z12globalMemSumPfi:
	.zero		908


//--------------------- .nv.constant0._Z14naiveGlobalMemPfS_S_i --------------------------
	.section	.nv.constant0._Z14naiveGlobalMemPfS_S_i,"a",@progbits
	.sectionflags	@""
	.align	4
.nv.constant0._Z14naiveGlobalMemPfS_S_i:
	.zero		924


//--------------------- .nv.constant0._Z5alignPfS_ii --------------------------
	.section	.nv.constant0._Z5alignPfS_ii,"a",@progbits
	.sectionflags	@""
	.align	4
.nv.constant0._Z5alignPfS_ii:
	.zero		920


//--------------------- .nv.constant0._Z4copyPfS_ --------------------------
	.section	.nv.constant0._Z4copyPfS_,"a",@progbits
	.sectionflags	@""
	.align	4
.nv.constant0._Z4copyPfS_:
	.zero		912


//--------------------- .nv.constant0._Z8printArrPf --------------------------
	.section	.nv.constant0._Z8printArrPf,"a",@progbits
	.sectionflags	@""
	.align	4
.nv.constant0._Z8printArrPf:
	.zero		904


//--------------------- SYMBOLS --------------------------

	.type		.nv.reservedSmem.offset0,@object
	.size		.nv.reservedSmem.offset0,0x4
	.type		.nv.reservedSmem.cap,@object
	.size		.nv.reservedSmem.cap,0x4
	.type		vprintf,@function
